def attn_fwd(
    Q,
    K,
    V,
    Out,
    Lse,
    sm_scale,
    stride_qz,
    stride_qh,
    stride_qm,
    stride_qk,
    stride_kz,
    stride_kh,
    stride_kn,
    stride_kk,
    stride_vz,
    stride_vh,
    stride_vn,
    stride_vk,
    stride_oz,
    stride_oh,
    stride_om,
    stride_ok,
    seqlen_q,
    seqlen_k,
    BLOCK_M: tl.constexpr,
    BLOCK_N: tl.constexpr,
    HEAD_DIM: tl.constexpr,
    CAUSAL: tl.constexpr,
):
    start_m = tl.program_id(0)
    off_hz = tl.program_id(1)
    q_off = off_hz * stride_qh
    k_off = off_hz * stride_kh
    v_off = off_hz * stride_vh
    offs_m = start_m * BLOCK_M + tl.arange(0, BLOCK_M)
    offs_d = tl.arange(0, HEAD_DIM)
    offs_n = tl.arange(0, BLOCK_N)
    q_ptrs = Q + q_off + offs_m[:, None] * stride_qm + offs_d[None, :] * stride_qk
    k_ptrs = K + k_off + offs_d[:, None] * stride_kk + offs_n[None, :] * stride_kn
    v_ptrs = V + v_off + offs_n[:, None] * stride_vn + offs_d[None, :] * stride_vk
    m_i = tl.full([BLOCK_M], float("-inf"), dtype=tl.float32)
    l_i = tl.zeros([BLOCK_M], dtype=tl.float32) + 1.0
    acc = tl.zeros([BLOCK_M, HEAD_DIM], dtype=tl.float32)
    q = tl.load(q_ptrs)
    acc, l_i, m_i = _attn_fwd_inner(
        acc,
        l_i,
        m_i,
        q,
        k_ptrs,
        v_ptrs,
        sm_scale,
        stride_kn,
        stride_vn,
        start_m,
        seqlen_k,
        BLOCK_M,
        BLOCK_N,
        HEAD_DIM,
        CAUSAL,
    )
    acc = acc / l_i[:, None]
    lse = m_i + tl.math.log2(l_i) / 1.4426950408889634
    o_ptrs = (
        Out
        + off_hz * stride_oh
        + offs_m[:, None] * stride_om
        + offs_d[None, :] * stride_ok
    )
    tl.store(o_ptrs, acc.to(Out.dtype.element_ty))
    tl.store(Lse + off_hz * seqlen_q + offs_m, lse)

# config = {"BLOCK_M": 64, "BLOCK_N": 16, "HEAD_DIM": 64, "arch": "sm_100", "causal": true, "dtype": "bf16", "num_stages": 2, "num_warps": 8}
# arch = sm_100


// ===== COMPILED SASS (sm_100a) =====

	.target	sm_100a

	.elftype	@"ET_EXEC"


//--------------------- .note.nv.tkinfo           --------------------------
	.section	.note.nv.tkinfo,"",@"SHT_NOTE"
	.sectionflags	@"SHF_NOTE_NV_TKINFO"
	.tkinfo
        /*0018*/ 	.word	0x00000081
        /*0030*/ 	.string	""
        /*0030*/ 	.string	"ptxas-blackwell"
        /*0030*/ 	.string	"Cuda compilation tools, release 12.9, V12.9.86"
        /*0030*/ 	.string	"Build cuda_12.9.r12.9/compiler.36037853_0"
        /*0030*/ 	.string	"-v  -suppress-debug-info  -lineinfo  -arch sm_100a "



//--------------------- .note.nv.cuver            --------------------------
	.section	.note.nv.cuver,"",@"SHT_NOTE"
	.sectionflags	@"SHF_NOTE_NV_CUVER"
        /*0018*/ 	.short	0x0001
        /*001a*/ 	.short	0x0064
        /*001c*/ 	.short	0x0001
        /*001e*/ 	.short	0x0000
        /*0020*/ 	.short	0x0001
        /*0022*/ 	.short	0x0000


//--------------------- .nv.info                  --------------------------
	.section	.nv.info,"",@"SHT_CUDA_INFO"
	.align	4


	//----- nvinfo : EIATTR_REGCOUNT
	.align		4
        /*0000*/ 	.byte	0x04, 0x2f
        /*0002*/ 	.short	(.L_5 - .L_4)
	.align		4
.L_4:
        /*0004*/ 	.word	index@(attn_fwd)
        /*0008*/ 	.word	0x0000003d


	//----- nvinfo : EIATTR_FRAME_SIZE
	.align		4
.L_5:
        /*000c*/ 	.byte	0x04, 0x11
        /*000e*/ 	.short	(.L_7 - .L_6)
	.align		4
.L_6:
        /*0010*/ 	.word	index@($__internal_2_$__cuda_sm10x_tcgen05_guardrail_trap_unallocated_columns_being_dealloced)
        /*0014*/ 	.word	0x00000000


	//----- nvinfo : EIATTR_FRAME_SIZE
	.align		4
.L_7:
        /*0018*/ 	.byte	0x04, 0x11
        /*001a*/ 	.short	(.L_9 - .L_8)
	.align		4
.L_8:
        /*001c*/ 	.word	index@($__internal_1_$__cuda_sm10x_tcgen05_guardrail_trap_phase_invalid_during_alloc)
        /*0020*/ 	.word	0x00000000


	//----- nvinfo : EIATTR_FRAME_SIZE
	.align		4
.L_9:
        /*0024*/ 	.byte	0x04, 0x11
        /*0026*/ 	.short	(.L_11 - .L_10)
	.align		4
.L_10:
        /*0028*/ 	.word	index@($__internal_0_$__cuda_sm10x_tcgen05_guardrail_trap_col_being_dealloced_not_returned_by_alloc)
        /*002c*/ 	.word	0x00000000


	//----- nvinfo : EIATTR_FRAME_SIZE
	.align		4
.L_11:
        /*0030*/ 	.byte	0x04, 0x11
        /*0032*/ 	.short	(.L_13 - .L_12)
	.align		4
.L_12:
        /*0034*/ 	.word	index@(attn_fwd)
        /*0038*/ 	.word	0x00000000


	//----- nvinfo : EIATTR_MIN_STACK_SIZE
	.align		4
.L_13:
        /*003c*/ 	.byte	0x04, 0x12
        /*003e*/ 	.short	(.L_15 - .L_14)
	.align		4
.L_14:
        /*0040*/ 	.word	index@(attn_fwd)
        /*0044*/ 	.word	0x00000000
.L_15:


//--------------------- .nv.info.attn_fwd         --------------------------
	.section	.nv.info.attn_fwd,"",@"SHT_CUDA_INFO"
	.sectionflags	@""
	.align	4


	//----- nvinfo : EIATTR_CUDA_API_VERSION
	.align		4
        /*0000*/ 	.byte	0x04, 0x37
        /*0002*/ 	.short	(.L_17 - .L_16)
.L_16:
        /*0004*/ 	.word	0x00000081


	//----- nvinfo : EIATTR_KPARAM_INFO
	.align		4
.L_17:
        /*0008*/ 	.byte	0x04, 0x17
        /*000a*/ 	.short	(.L_19 - .L_18)
.L_18:
        /*000c*/ 	.word	0x00000000
        /*0010*/ 	.short	0x0019
        /*0012*/ 	.short	0x0080
        /*0014*/ 	.byte	0x00, 0xf4, 0x21, 0x00


	//----- nvinfo : EIATTR_KPARAM_INFO
	.align		4
.L_19:
        /*0018*/ 	.byte	0x04, 0x17
        /*001a*/ 	.short	(.L_21 - .L_20)
.L_20:
        /*001c*/ 	.word	0x00000000
        /*0020*/ 	.short	0x0018
        /*0022*/ 	.short	0x0078
        /*0024*/ 	.byte	0x00, 0xf4, 0x21, 0x00


	//----- nvinfo : EIATTR_KPARAM_INFO
	.align		4
.L_21:
        /*0028*/ 	.byte	0x04, 0x17
        /*002a*/ 	.short	(.L_23 - .L_22)
.L_22:
        /*002c*/ 	.word	0x00000000
        /*0030*/ 	.short	0x0017
        /*0032*/ 	.short	0x0070
        /*0034*/ 	.byte	0x00, 0xf0, 0x11, 0x00


	//----- nvinfo : EIATTR_KPARAM_INFO
	.align		4
.L_23:
        /*0038*/ 	.byte	0x04, 0x17
        /*003a*/ 	.short	(.L_25 - .L_24)
.L_24:
        /*003c*/ 	.word	0x00000000
        /*0040*/ 	.short	0x0016
        /*0042*/ 	.short	0x006c
        /*0044*/ 	.byte	0x00, 0xf0, 0x11, 0x00


	//----- nvinfo : EIATTR_KPARAM_INFO
	.align		4
.L_25:
        /*0048*/ 	.byte	0x04, 0x17
        /*004a*/ 	.short	(.L_27 - .L_26)
.L_26:
        /*004c*/ 	.word	0x00000000
        /*0050*/ 	.short	0x0015
        /*0052*/ 	.short	0x0068
        /*0054*/ 	.byte	0x00, 0xf0, 0x11, 0x00


	//----- nvinfo : EIATTR_KPARAM_INFO
	.align		4
.L_27:
        /*0058*/ 	.byte	0x04, 0x17
        /*005a*/ 	.short	(.L_29 - .L_28)
.L_28:
        /*005c*/ 	.word	0x00000000
        /*0060*/ 	.short	0x0014
        /*0062*/ 	.short	0x0064
        /*0064*/ 	.byte	0x00, 0xf0, 0x11, 0x00


	//----- nvinfo : EIATTR_KPARAM_INFO
	.align		4
.L_29:
        /*0068*/ 	.byte	0x04, 0x17
        /*006a*/ 	.short	(.L_31 - .L_30)
.L_30:
        /*006c*/ 	.word	0x00000000
        /*0070*/ 	.short	0x0013
        /*0072*/ 	.short	0x0060
        /*0074*/ 	.byte	0x00, 0xf0, 0x11, 0x00


	//----- nvinfo : EIATTR_KPARAM_INFO
	.align		4
.L_31:
        /*0078*/ 	.byte	0x04, 0x17
        /*007a*/ 	.short	(.L_33 - .L_32)
.L_32:
        /*007c*/ 	.word	0x00000000
        /*0080*/ 	.short	0x0012
        /*0082*/ 	.short	0x005c
        /*0084*/ 	.byte	0x00, 0xf0, 0x11, 0x00


	//----- nvinfo : EIATTR_KPARAM_INFO
	.align		4
.L_33:
        /*0088*/ 	.byte	0x04, 0x17
        /*008a*/ 	.short	(.L_35 - .L_34)
.L_34:
        /*008c*/ 	.word	0x00000000
        /*0090*/ 	.short	0x0011
        /*0092*/ 	.short	0x0058
        /*0094*/ 	.byte	0x00, 0xf0, 0x11, 0x00


	//----- nvinfo : EIATTR_KPARAM_INFO
	.align		4
.L_35:
        /*0098*/ 	.byte	0x04, 0x17
        /*009a*/ 	.short	(.L_37 - .L_36)
.L_36:
        /*009c*/ 	.word	0x00000000
        /*00a0*/ 	.short	0x0010
        /*00a2*/ 	.short	0x0054
        /*00a4*/ 	.byte	0x00, 0xf0, 0x11, 0x00


	//----- nvinfo : EIATTR_KPARAM_INFO
	.align		4
.L_37:
        /*00a8*/ 	.byte	0x04, 0x17
        /*00aa*/ 	.short	(.L_39 - .L_38)
.L_38:
        /*00ac*/ 	.word	0x00000000
        /*00b0*/ 	.short	0x000f
        /*00b2*/ 	.short	0x0050
        /*00b4*/ 	.byte	0x00, 0xf0, 0x11, 0x00


	//----- nvinfo : EIATTR_KPARAM_INFO
	.align		4
.L_39:
        /*00b8*/ 	.byte	0x04, 0x17
        /*00ba*/ 	.short	(.L_41 - .L_40)
.L_40:
        /*00bc*/ 	.word	0x00000000
        /*00c0*/ 	.short	0x000e
        /*00c2*/ 	.short	0x004c
        /*00c4*/ 	.byte	0x00, 0xf0, 0x11, 0x00


	//----- nvinfo : EIATTR_KPARAM_INFO
	.align		4
.L_41:
        /*00c8*/ 	.byte	0x04, 0x17
        /*00ca*/ 	.short	(.L_43 - .L_42)
.L_42:
        /*00cc*/ 	.word	0x00000000
        /*00d0*/ 	.short	0x000d
        /*00d2*/ 	.short	0x0048
        /*00d4*/ 	.byte	0x00, 0xf0, 0x11, 0x00


	//----- nvinfo : EIATTR_KPARAM_INFO
	.align		4
.L_43:
        /*00d8*/ 	.byte	0x04, 0x17
        /*00da*/ 	.short	(.L_45 - .L_44)
.L_44:
        /*00dc*/ 	.word	0x00000000
        /*00e0*/ 	.short	0x000c
        /*00e2*/ 	.short	0x0044
        /*00e4*/ 	.byte	0x00, 0xf0, 0x11, 0x00


	//----- nvinfo : EIATTR_KPARAM_INFO
	.align		4
.L_45:
        /*00e8*/ 	.byte	0x04, 0x17
        /*00ea*/ 	.short	(.L_47 - .L_46)
.L_46:
        /*00ec*/ 	.word	0x00000000
        /*00f0*/ 	.short	0x000b
        /*00f2*/ 	.short	0x0040
        /*00f4*/ 	.byte	0x00, 0xf0, 0x11, 0x00


	//----- nvinfo : EIATTR_KPARAM_INFO
	.align		4
.L_47:
        /*00f8*/ 	.byte	0x04, 0x17
        /*00fa*/ 	.short	(.L_49 - .L_48)
.L_48:
        /*00fc*/ 	.word	0x00000000
        /*0100*/ 	.short	0x000a
        /*0102*/ 	.short	0x003c
        /*0104*/ 	.byte	0x00, 0xf0, 0x11, 0x00


	//----- nvinfo : EIATTR_KPARAM_INFO
	.align		4
.L_49:
        /*0108*/ 	.byte	0x04, 0x17
        /*010a*/ 	.short	(.L_51 - .L_50)
.L_50:
        /*010c*/ 	.word	0x00000000
        /*0110*/ 	.short	0x0009
        /*0112*/ 	.short	0x0038
        /*0114*/ 	.byte	0x00, 0xf0, 0x11, 0x00


	//----- nvinfo : EIATTR_KPARAM_INFO
	.align		4
.L_51:
        /*0118*/ 	.byte	0x04, 0x17
        /*011a*/ 	.short	(.L_53 - .L_52)
.L_52:
        /*011c*/ 	.word	0x00000000
        /*0120*/ 	.short	0x0008
        /*0122*/ 	.short	0x0034
        /*0124*/ 	.byte	0x00, 0xf0, 0x11, 0x00


	//----- nvinfo : EIATTR_KPARAM_INFO
	.align		4
.L_53:
        /*0128*/ 	.byte	0x04, 0x17
        /*012a*/ 	.short	(.L_55 - .L_54)
.L_54:
        /*012c*/ 	.word	0x00000000
        /*0130*/ 	.short	0x0007
        /*0132*/ 	.short	0x0030
        /*0134*/ 	.byte	0x00, 0xf0, 0x11, 0x00


	//----- nvinfo : EIATTR_KPARAM_INFO
	.align		4
.L_55:
        /*0138*/ 	.byte	0x04, 0x17
        /*013a*/ 	.short	(.L_57 - .L_56)
.L_56:
        /*013c*/ 	.word	0x00000000
        /*0140*/ 	.short	0x0006
        /*0142*/ 	.short	0x002c
        /*0144*/ 	.byte	0x00, 0xf0, 0x11, 0x00


	//----- nvinfo : EIATTR_KPARAM_INFO
	.align		4
.L_57:
        /*0148*/ 	.byte	0x04, 0x17
        /*014a*/ 	.short	(.L_59 - .L_58)
.L_58:
        /*014c*/ 	.word	0x00000000
        /*0150*/ 	.short	0x0005
        /*0152*/ 	.short	0x0028
        /*0154*/ 	.byte	0x00, 0xf0, 0x11, 0x00


	//----- nvinfo : EIATTR_KPARAM_INFO
	.align		4
.L_59:
        /*0158*/ 	.byte	0x04, 0x17
        /*015a*/ 	.short	(.L_61 - .L_60)
.L_60:
        /*015c*/ 	.word	0x00000000
        /*0160*/ 	.short	0x0004
        /*0162*/ 	.short	0x0020
        /*0164*/ 	.byte	0x00, 0xf4, 0x21, 0x00


	//----- nvinfo : EIATTR_KPARAM_INFO
	.align		4
.L_61:
        /*0168*/ 	.byte	0x04, 0x17
        /*016a*/ 	.short	(.L_63 - .L_62)
.L_62:
        /*016c*/ 	.word	0x00000000
        /*0170*/ 	.short	0x0003
        /*0172*/ 	.short	0x0018
        /*0174*/ 	.byte	0x00, 0xf4, 0x21, 0x00


	//----- nvinfo : EIATTR_KPARAM_INFO
	.align		4
.L_63:
        /*0178*/ 	.byte	0x04, 0x17
        /*017a*/ 	.short	(.L_65 - .L_64)
.L_64:
        /*017c*/ 	.word	0x00000000
        /*0180*/ 	.short	0x0002
        /*0182*/ 	.short	0x0010
        /*0184*/ 	.byte	0x00, 0xf4, 0x21, 0x00


	//----- nvinfo : EIATTR_KPARAM_INFO
	.align		4
.L_65:
        /*0188*/ 	.byte	0x04, 0x17
        /*018a*/ 	.short	(.L_67 - .L_66)
.L_66:
        /*018c*/ 	.word	0x00000000
        /*0190*/ 	.short	0x0001
        /*0192*/ 	.short	0x0008
        /*0194*/ 	.byte	0x00, 0xf4, 0x21, 0x00


	//----- nvinfo : EIATTR_KPARAM_INFO
	.align		4
.L_67:
        /*0198*/ 	.byte	0x04, 0x17
        /*019a*/ 	.short	(.L_69 - .L_68)
.L_68:
        /*019c*/ 	.word	0x00000000
        /*01a0*/ 	.short	0x0000
        /*01a2*/ 	.short	0x0000
        /*01a4*/ 	.byte	0x00, 0xf4, 0x21, 0x00


	//----- nvinfo : EIATTR_AT_ENTRY_FRAGMENTS
	.align		4
.L_69:
        /*01a8*/ 	.byte	0x04, 0x4f
        /*01aa*/ 	.short	(.L_71 - .L_70)


	//   ....[0]....
.L_70:
        /*01ac*/ 	.word	0x00000004


	//----- nvinfo : EIATTR_RESERVED_SMEM_USED
	.align		4
.L_71:
        /*01b0*/ 	.byte	0x01, 0x41
	.zero		2


	//----- nvinfo : EIATTR_SPARSE_MMA_MASK
	.align		4
        /*01b4*/ 	.byte	0x03, 0x50
        /*01b6*/ 	.short	0x0000


	//----- nvinfo : EIATTR_TCGEN05_1CTA_USED
	.align		4
        /*01b8*/ 	.byte	0x01, 0x51
	.zero		2


	//----- nvinfo : EIATTR_MAXREG_COUNT
	.align		4
        /*01bc*/ 	.byte	0x03, 0x1b
        /*01be*/ 	.short	0x00ff


	//----- nvinfo : EIATTR_NUM_BARRIERS
	.align		4
        /*01c0*/ 	.byte	0x02, 0x4c
        /*01c2*/ 	.byte	0x01
	.zero		1


	//----- nvinfo : EIATTR_INT_WARP_WIDE_INSTR_OFFSETS
	.align		4
        /*01c4*/ 	.byte	0x04, 0x31
        /*01c6*/ 	.short	(.L_73 - .L_72)


	//   ....[0]....
.L_72:
        /*01c8*/ 	.word	0x00000af0


	//   ....[1]....
        /*01cc*/ 	.word	0x00000b90


	//   ....[2]....
        /*01d0*/ 	.word	0x00000e50


	//   ....[3]....
        /*01d4*/ 	.word	0x00000ef0


	//   ....[4]....
        /*01d8*/ 	.word	0x00002050


	//   ....[5]....
        /*01dc*/ 	.word	0x00003c50


	//   ....[6]....
        /*01e0*/ 	.word	0x00003ca0


	//----- nvinfo : EIATTR_COOP_GROUP_MASK_REGIDS
	.align		4
.L_73:
        /*01e4*/ 	.byte	0x04, 0x29
        /*01e6*/ 	.short	(.L_75 - .L_74)


	//   ....[0]....
.L_74:
        /*01e8*/ 	.word	0xffffffff


	//   ....[1]....
        /*01ec*/ 	.word	0xffffffff


	//   ....[2]....
        /*01f0*/ 	.word	0xffffffff


	//   ....[3]....
        /*01f4*/ 	.word	0xffffffff


	//   ....[4]....
        /*01f8*/ 	.word	0xffffffff


	//   ....[5]....
        /*01fc*/ 	.word	0xffffffff


	//   ....[6]....
        /*0200*/ 	.word	0xffffffff


	//   ....[7]....
        /*0204*/ 	.word	0xffffffff


	//   ....[8]....
        /*0208*/ 	.word	0xffffffff


	//   ....[9]....
        /*020c*/ 	.word	0xffffffff


	//   ....[10]....
        /*0210*/ 	.word	0xffffffff


	//   ....[11]....
        /*0214*/ 	.word	0xffffffff


	//----- nvinfo : EIATTR_COOP_GROUP_INSTR_OFFSETS
	.align		4
.L_75:
        /*0218*/ 	.byte	0x04, 0x28
        /*021a*/ 	.short	(.L_77 - .L_76)


	//   ....[0]....
.L_76:
        /*021c*/ 	.word	0x00000060


	//   ....[1]....
        /*0220*/ 	.word	0x00000320


	//   ....[2]....
        /*0224*/ 	.word	0x00001460


	//   ....[3]....
        /*0228*/ 	.word	0x00001570


	//   ....[4]....
        /*022c*/ 	.word	0x000016e0


	//   ....[5]....
        /*0230*/ 	.word	0x00001830


	//   ....[6]....
        /*0234*/ 	.word	0x00002490


	//   ....[7]....
        /*0238*/ 	.word	0x000024e0


	//   ....[8]....
        /*023c*/ 	.word	0x00002650


	//   ....[9]....
        /*0240*/ 	.word	0x000026c0


	//   ....[10]....
        /*0244*/ 	.word	0x00003ae0


	//   ....[11]....
        /*0248*/ 	.word	0x00003d50


	//----- nvinfo : EIATTR_VRC_CTA_INIT_COUNT
	.align		4
.L_77:
        /*024c*/ 	.byte	0x02, 0x4a
        /*024e*/ 	.byte	0x80
	.zero		1


	//----- nvinfo : EIATTR_MBARRIER_INSTR_OFFSETS
	.align		4
        /*0250*/ 	.byte	0x04, 0x39
        /*0252*/ 	.short	(.L_79 - .L_78)


	//   ....[0]....
.L_78:
        /*0254*/ 	.word	0x00000dc0
        /*0258*/ 	.word	0x000000ff
        /*025c*/ 	.word	0x00003800
        /*0260*/ 	.short	0x0100
        /*0262*/ 	.byte	0x0a
	.zero		1


	//   ....[1]....
        /*0264*/ 	.word	0x00000ee0
        /*0268*/ 	.word	0x000000ff
        /*026c*/ 	.word	0x00003808
        /*0270*/ 	.short	0x0100
        /*0272*/ 	.byte	0x0a
	.zero		1


	//   ....[2]....
        /*0274*/ 	.word	0x00000f70
        /*0278*/ 	.word	0x000000ff
        /*027c*/ 	.word	0x00002800
        /*0280*/ 	.short	0x0100
        /*0282*/ 	.byte	0x0a
	.zero		1


	//   ....[3]....
        /*0284*/ 	.word	0x000011c0
        /*0288*/ 	.word	0x000000ff
        /*028c*/ 	.word	0x00002800
        /*0290*/ 	.short	0x010a
        /*0292*/ 	.byte	0x0a
	.zero		1


	//   ....[4]....
        /*0294*/ 	.word	0x00001310
        /*0298*/ 	.word	0x000000ff
        /*029c*/ 	.word	0x00002800
        /*02a0*/ 	.short	0x0108
        /*02a2*/ 	.byte	0x0a
	.zero		1


	//   ....[5]....
        /*02a4*/ 	.word	0x000020d0
        /*02a8*/ 	.word	0x000000ff
        /*02ac*/ 	.word	0x00003810
        /*02b0*/ 	.short	0x0100
        /*02b2*/ 	.byte	0x0a
	.zero		1


	//   ....[6]....
        /*02b4*/ 	.word	0x00002250
        /*02b8*/ 	.word	0x000000ff
        /*02bc*/ 	.word	0x00003810
        /*02c0*/ 	.short	0x010a
        /*02c2*/ 	.byte	0x0a
	.zero		1


	//   ....[7]....
        /*02c4*/ 	.word	0x00002390
        /*02c8*/ 	.word	0x000000ff
        /*02cc*/ 	.word	0x00003810
        /*02d0*/ 	.short	0x0108
        /*02d2*/ 	.byte	0x0a
	.zero		1


	//   ....[8]....
        /*02d4*/ 	.word	0x00002720
        /*02d8*/ 	.word	0x000000ff
        /*02dc*/ 	.word	0x00000000
        /*02e0*/ 	.short	0x010a
        /*02e2*/ 	.byte	0x25
	.zero		1


	//   ....[9]....
        /*02e4*/ 	.word	0x00002c10
        /*02e8*/ 	.word	0x000000ff
        /*02ec*/ 	.word	0x00000000
        /*02f0*/ 	.short	0x010a
        /*02f2*/ 	.byte	0x25
	.zero		1


	//   ....[10]....
        /*02f4*/ 	.word	0x00002d70
        /*02f8*/ 	.word	0x000000ff
        /*02fc*/ 	.word	0x00003800
        /*0300*/ 	.short	0x0108
        /*0302*/ 	.byte	0x0a
	.zero		1


	//   ....[11]....
        /*0304*/ 	.word	0x00002ea0
        /*0308*/ 	.word	0x000000ff
        /*030c*/ 	.word	0x00003808
        /*0310*/ 	.short	0x0108
        /*0312*/ 	.byte	0x0a
	.zero		1


	//   ....[12]....
        /*0314*/ 	.word	0x00003d70
        /*0318*/ 	.word	0x000000ff
        /*031c*/ 	.word	0x00002800
        /*0320*/ 	.short	0x010a
        /*0322*/ 	.byte	0x0a
	.zero		1


	//   ....[13]....
        /*0324*/ 	.word	0x00003da0
        /*0328*/ 	.word	0x000000ff
        /*032c*/ 	.word	0x00003810
        /*0330*/ 	.short	0x010a
        /*0332*/ 	.byte	0x0a
	.zero		1


	//   ....[14]....
        /*0334*/ 	.word	0x00003dd0
        /*0338*/ 	.word	0x000000ff
        /*033c*/ 	.word	0x00000000
        /*0340*/ 	.short	0x010a
        /*0342*/ 	.byte	0x25
	.zero		1


	//   ....[15]....
        /*0344*/ 	.word	0x00003e00
        /*0348*/ 	.word	0x000000ff
        /*034c*/ 	.word	0x00000000
        /*0350*/ 	.short	0x010a
        /*0352*/ 	.byte	0x25
	.zero		1


	//----- nvinfo : EIATTR_NUM_MBARRIERS
	.align		4
.L_79:
        /*0354*/ 	.byte	0x03, 0x38
        /*0356*/ 	.short	0xffff


	//----- nvinfo : EIATTR_EXIT_INSTR_OFFSETS
	.align		4
        /*0358*/ 	.byte	0x04, 0x1c
        /*035a*/ 	.short	(.L_81 - .L_80)


	//   ....[0]....
.L_80:
        /*035c*/ 	.word	0x00003d60


	//----- nvinfo : EIATTR_REQNTID
	.align		4
.L_81:
        /*0360*/ 	.byte	0x04, 0x10
        /*0362*/ 	.short	(.L_83 - .L_82)
.L_82:
        /*0364*/ 	.word	0x00000100
        /*0368*/ 	.word	0x00000001
        /*036c*/ 	.word	0x00000001


	//----- nvinfo : EIATTR_CRS_STACK_SIZE
	.align		4
.L_83:
        /*0370*/ 	.byte	0x04, 0x1e
        /*0372*/ 	.short	(.L_85 - .L_84)
.L_84:
        /*0374*/ 	.word	0x00000000


	//----- nvinfo : EIATTR_CBANK_PARAM_SIZE
	.align		4
.L_85:
        /*0378*/ 	.byte	0x03, 0x19
        /*037a*/ 	.short	0x0088


	//----- nvinfo : EIATTR_PARAM_CBANK
	.align		4
        /*037c*/ 	.byte	0x04, 0x0a
        /*037e*/ 	.short	(.L_87 - .L_86)
	.align		4
.L_86:
        /*0380*/ 	.word	index@(.nv.constant0.attn_fwd)
        /*0384*/ 	.short	0x0380
        /*0386*/ 	.short	0x0088


	//----- nvinfo : EIATTR_SW_WAR
	.align		4
.L_87:
        /*0388*/ 	.byte	0x04, 0x36
        /*038a*/ 	.short	(.L_89 - .L_88)
.L_88:
        /*038c*/ 	.word	0x00000008
.L_89:


//--------------------- .nv.compat                --------------------------
	.section	.nv.compat,"",@"SHT_CUDA_COMPAT_INFO"
	.align	4
        /*0000*/ 	.byte	0x02, 0x02, 0x02, 0x00, 0x02, 0x05, 0x05, 0x00, 0x02, 0x03, 0x00, 0x00, 0x02, 0x06, 0x01, 0x00


//--------------------- .nv.callgraph             --------------------------
	.section	.nv.callgraph,"",@"SHT_CUDA_CALLGRAPH"
	.align	4
	.sectionentsize	8
	.align		4
        /*0000*/ 	.word	0x00000000
	.align		4
        /*0004*/ 	.word	0xffffffff
	.align		4
        /*0008*/ 	.word	0x00000000
	.align		4
        /*000c*/ 	.word	0xfffffffe
	.align		4
        /*0010*/ 	.word	0x00000000
	.align		4
        /*0014*/ 	.word	0xfffffffd
	.align		4
        /*0018*/ 	.word	0x00000000
	.align		4
        /*001c*/ 	.word	0xfffffffc


//--------------------- .nv.constant4             --------------------------
	.section	.nv.constant4,"a",@progbits
	.align	8
	.align		8
.nv.constant4:
        /*0000*/ 	.dword	_$_str


//--------------------- .text.attn_fwd            --------------------------
	.section	.text.attn_fwd,"ax",@progbits
	.align	128
        .global         attn_fwd
        .type           attn_fwd,@function
        .size           attn_fwd,(.L_x_31 - attn_fwd)
        .other          attn_fwd,@"STO_CUDA_ENTRY STV_DEFAULT"
attn_fwd:
.text.attn_fwd:
[----:B------:R-:W0:Y:S01]  /*0000*/  LDC R1, c[0x0][0x37c] ;  /* 0x0000df00ff017b82 */ /* 0x000e220000000800 */
[----:B------:R-:W1:Y:S02]  /*0010*/  S2R R0, SR_TID.X ;  /* 0x0000000000007919 */ /* 0x000e640000002100 */
[----:B-1----:R-:W-:-:S13]  /*0020*/  ISETP.GE.U32.AND P0, PT, R0, 0x20, PT ;  /* 0x000000200000780c */ /* 0x002fda0003f06070 */
[----:B------:R-:W-:Y:S02]  /*0030*/  VOTEU.ANY UP1, P0 ;  /* 0x0000000000ff7886 */ /* 0x000fe40000020100 */
[----:B0-----:R-:W-:Y:S05]  /*0040*/  BRA.U UP1, `(.L_x_0) ;  /* 0x0000000101b87547 */ /* 0x001fea000b800000 */
[----:B------:R-:W0:Y:S01]  /*0050*/  S2UR UR6, SR_CgaCtaId ;  /* 0x00000000000679c3 */ /* 0x000e220000008800 */
[----:B------:R-:W-:Y:S01]  /*0060*/  NOP ;  /* 0x0000000000007918 */ /* 0x000fe20000000000 */
[----:B------:R-:W-:Y:S02]  /*0070*/  UMOV UR4, 0x40 ;  /* 0x0000004000047882 */ /* 0x000fe40000000000 */
[----:B0-----:R-:W-:-:S09]  /*0080*/  ULEA UR4, UR6, UR4, 0x18 ;  /* 0x0000000406047291 */ /* 0x001fd2000f8ec0ff */
[----:B------:R-:W0:Y:S01]  /*0090*/  LDS.U8 R2, [UR4] ;  /* 0x00000004ff027984 */ /* 0x000e220008000000 */
[----:B------:R-:W-:Y:S02]  /*00a0*/  UMOV UR4, 0x400 ;  /* 0x0000040000047882 */ /* 0x000fe40000000000 */
[----:B------:R-:W-:Y:S01]  /*00b0*/  ULEA UR4, UR6, UR4, 0x18 ;  /* 0x0000000406047291 */ /* 0x000fe2000f8ec0ff */
[----:B0-----:R-:W-:-:S13]  /*00c0*/  ISETP.NE.AND P0, PT, R2, RZ, PT ;  /* 0x000000ff0200720c */ /* 0x001fda0003f05270 */
[----:B------:R-:W-:Y:S05]  /*00d0*/  @P0 BRA `(.L_x_1) ;  /* 0x00000000007c0947 */ /* 0x000fea0003800000 */
[----:B------:R-:W-:-:S13]  /*00e0*/  ELECT P0, URZ, PT ;  /* 0x0000000000ff782f */ /* 0x000fda0003800000 */
[----:B------:R-:W-:Y:S05]  /*00f0*/  @!P0 BRA `(.L_x_2) ;  /* 0x0000000000848947 */ /* 0x000fea0003800000 */
[----:B------:R-:W-:Y:S01]  /*0100*/  UMOV UR5, 0x4 ;  /* 0x0000000400057882 */ /* 0x000fe20000000000 */
[----:B------:R-:W-:Y:S02]  /*0110*/  IMAD.MOV.U32 R5, RZ, RZ, 0x1 ;  /* 0x00000001ff057424 */ /* 0x000fe400078e00ff */
[----:B------:R-:W-:Y:S02]  /*0120*/  IMAD.MOV.U32 R3, RZ, RZ, 0xf ;  /* 0x0000000fff037424 */ /* 0x000fe400078e00ff */
[----:B------:R-:W-:Y:S04]  /*0130*/  DEPBAR.LE SB0, 0x36 ;  /* 0x00008d800000791a */ /* 0x000fe80000000000 */
[----:B------:R-:W0:Y:S02]  /*0140*/  UTCATOMSWS.FIND_AND_SET.ALIGN UP0, UR5, UR5 ;  /* 0x00000005000575e3 */ /* 0x000e240008000800 */
[----:B0-----:R-:W-:-:S04]  /*0150*/  PLOP3.LUT P0, PT, PT, PT, UP0, 0x80, 0x8 ;  /* 0x000000000008781c */ /* 0x001fc80003f0f008 */
[----:B------:R-:W-:-:S04]  /*0160*/  SEL R2, RZ, 0xffffffff, !P0 ;  /* 0xffffffffff027807 */ /* 0x000fc80004000000 */
[----:B------:R-:W-:Y:S01]  /*0170*/  ISETP.NE.AND P0, PT, R2, RZ, PT ;  /* 0x000000ff0200720c */ /* 0x000fe20003f05270 */
[----:B------:R-:W-:-:S12]  /*0180*/  IMAD.U32 R2, RZ, RZ, UR5 ;  /* 0x00000005ff027e24 */ /* 0x000fd8000f8e00ff */
[----:B------:R-:W-:Y:S05]  /*0190*/  @P0 BRA `(.L_x_3) ;  /* 0x0000000000240947 */ /* 0x000fea0003800000 */
.L_x_4:
[----:B------:R-:W-:Y:S05]  /*01a0*/  NANOSLEEP 0x64 ;  /* 0x000000640000795d */ /* 0x000fea0003800000 */
[----:B------:R-:W-:-:S05]  /*01b0*/  UMOV UR5, 0x4 ;  /* 0x0000000400057882 */ /* 0x000fca0000000000 */
[----:B------:R-:W-:Y:S04]  /*01c0*/  DEPBAR.LE SB0, 0x36 ;  /* 0x00008d800000791a */ /* 0x000fe80000000000 */
[----:B------:R-:W0:Y:S02]  /*01d0*/  UTCATOMSWS.FIND_AND_SET.ALIGN UP0, UR5, UR5 ;  /* 0x00000005000575e3 */ /* 0x000e240008000800 */
[----:B0-----:R-:W-:-:S04]  /*01e0*/  PLOP3.LUT P0, PT, PT, PT, UP0, 0x80, 0x8 ;  /* 0x000000000008781c */ /* 0x001fc80003f0f008 */
[----:B------:R-:W-:-:S04]  /*01f0*/  SEL R2, RZ, 0xffffffff, !P0 ;  /* 0xffffffffff027807 */ /* 0x000fc80004000000 */
[----:B------:R-:W-:Y:S01]  /*0200*/  ISETP.NE.AND P0, PT, R2, RZ, PT ;  /* 0x000000ff0200720c */ /* 0x000fe20003f05270 */
[----:B------:R-:W-:-:S12]  /*0210*/  IMAD.U32 R2, RZ, RZ, UR5 ;  /* 0x00000005ff027e24 */ /* 0x000fd8000f8e00ff */
[----:B------:R-:W-:Y:S05]  /*0220*/  @!P0 BRA `(.L_x_4) ;  /* 0xfffffffc00dc8947 */ /* 0x000fea000383ffff */
.L_x_3:
[C---:B------:R-:W-:Y:S01]  /*0230*/  VIADD R4, R2.reuse, 0x10 ;  /* 0x0000001002047836 */ /* 0x040fe20000000000 */
[----:B------:R-:W-:Y:S01]  /*0240*/  UMOV UR5, 0x50 ;  /* 0x0000005000057882 */ /* 0x000fe20000000000 */
[----:B------:R-:W-:Y:S01]  /*0250*/  SHF.L.U32 R3, R3, R2, RZ ;  /* 0x0000000203037219 */ /* 0x000fe200000006ff */
[----:B------:R-:W-:Y:S01]  /*0260*/  ULEA UR5, UR6, UR5, 0x18 ;  /* 0x0000000506057291 */ /* 0x000fe2000f8ec0ff */
[----:B------:R-:W-:Y:S01]  /*0270*/  IMAD.SHL.U32 R2, R2, 0x20, RZ ;  /* 0x0000002002027824 */ /* 0x000fe200078e00ff */
[----:B------:R-:W-:-:S04]  /*0280*/  SHF.L.U32 R4, R5, R4, RZ ;  /* 0x0000000405047219 */ /* 0x000fc800000006ff */
[----:B------:R-:W-:-:S05]  /*0290*/  LOP3.LUT R3, R4, R3, RZ, 0xfc, !PT ;  /* 0x0000000304037212 */ /* 0x000fca00078efcff */
[----:B------:R0:W-:Y:S04]  /*02a0*/  ATOMS.OR RZ, [UR5], R3 ;  /* 0x00000003ffff798c */ /* 0x0001e8000b000005 */
[----:B------:R0:W-:Y:S01]  /*02b0*/  STS [UR4], R2 ;  /* 0x00000002ff007988 */ /* 0x0001e20008000804 */
[----:B------:R-:W-:Y:S05]  /*02c0*/  BRA `(.L_x_2) ;  /* 0x0000000000107947 */ /* 0x000fea0003800000 */
.L_x_1:
[----:B------:R-:W-:Y:S01]  /*02d0*/  IMAD.MOV.U32 R3, RZ, RZ, -0x1 ;  /* 0xffffffffff037424 */ /* 0x000fe200078e00ff */
[----:B------:R-:W-:-:S04]  /*02e0*/  MOV R2, 0x310 ;  /* 0x0000031000027802 */ /* 0x000fc80000000f00 */
[----:B------:R0:W-:Y:S03]  /*02f0*/  STS [UR4], R3 ;  /* 0x00000003ff007988 */ /* 0x0001e60008000804 */
[----:B0-----:R-:W-:Y:S05]  /*0300*/  CALL.REL.NOINC `($__internal_1_$__cuda_sm10x_tcgen05_guardrail_trap_phase_invalid_during_alloc) ;  /* 0x0000003800d47944 */ /* 0x001fea0003c00000 */
.L_x_2:
[----:B------:R-:W-:Y:S05]  /*0310*/  WARPSYNC.ALL ;  /* 0x0000000000007948 */ /* 0x000fea0003800000 */
[----:B------:R-:W-:Y:S01]  /*0320*/  NOP ;  /* 0x0000000000007918 */ /* 0x000fe20000000000 */
.L_x_0:
[----:B------:R-:W1:Y:S08]  /*0330*/  S2UR UR8, SR_CTAID.X ;  /* 0x00000000000879c3 */ /* 0x000e700000002500 */
[----:B------:R-:W-:Y:S01]  /*0340*/  BAR.SYNC.DEFER_BLOCKING 0x0 ;  /* 0x0000000000007b1d */ /* 0x000fe20000010000 */
[----:B0-----:R-:W-:-:S04]  /*0350*/  SHF.R.U32.HI R3, RZ, 0x6, R0 ;  /* 0x00000006ff037819 */ /* 0x001fc80000011600 */
[----:B------:R-:W-:Y:S01]  /*0360*/  SGXT.U32 R3, R3, 0x2 ;  /* 0x000000020303781a */ /* 0x000fe20000000000 */
[----:B------:R-:W0:Y:S02]  /*0370*/  LDCU.64 UR4, c[0x0][0x3b0] ;  /* 0x00007600ff0477ac */ /* 0x000e240008000a00 */
[----:B------:R-:W2:Y:S01]  /*0380*/  S2UR UR11, SR_CgaCtaId ;  /* 0x00000000000b79c3 */ /* 0x000ea20000008800 */
[----:B------:R-:W-:Y:S01]  /*0390*/  UMOV UR10, 0x400 ;  /* 0x00000400000a7882 */ /* 0x000fe20000000000 */
[----:B------:R-:W3:Y:S06]  /*03a0*/  LDCU.64 UR30, c[0x0][0x358] ;  /* 0x00006b00ff1e77ac */ /* 0x000eec0008000a00 */
[----:B------:R-:W4:Y:S08]  /*03b0*/  LDC R8, c[0x0][0x3b8] ;  /* 0x0000ee00ff087b82 */ /* 0x000f300000000800 */
[----:B------:R-:W0:Y:S01]  /*03c0*/  S2UR UR9, SR_CTAID.Y ;  /* 0x00000000000979c3 */ /* 0x000e220000002600 */
[----:B-1----:R-:W-:-:S06]  /*03d0*/  USHF.L.U32 UR8, UR8, 0x6, URZ ;  /* 0x0000000608087899 */ /* 0x002fcc00080006ff */
[----:B------:R-:W-:Y:S01]  /*03e0*/  IMAD.U32 R5, RZ, RZ, UR8 ;  /* 0x00000008ff057e24 */ /* 0x000fe2000f8e00ff */
[----:B------:R-:W1:Y:S01]  /*03f0*/  LDC.64 R12, c[0x0][0x380] ;  /* 0x0000e000ff0c7b82 */ /* 0x000e620000000a00 */
[----:B--2---:R-:W-:-:S03]  /*0400*/  ULEA UR10, UR11, UR10, 0x18 ;  /* 0x0000000a0b0a7291 */ /* 0x004fc6000f8ec0ff */
[----:B------:R-:W-:Y:S01]  /*0410*/  LOP3.LUT R2, R5, 0x3f, R0, 0xf8, !PT ;  /* 0x0000003f05027812 */ /* 0x000fe200078ef800 */
[----:B----4-:R-:W-:-:S05]  /*0420*/  IMAD R7, R3, R8, RZ ;  /* 0x0000000803077224 */ /* 0x010fca00078e02ff */
[----:B------:R-:W2:Y:S01]  /*0430*/  LDS R28, [UR10] ;  /* 0x0000000aff1c7984 */ /* 0x000ea20008000800 */
[----:B0-----:R-:W-:Y:S02]  /*0440*/  IMAD R4, R2, UR5, RZ ;  /* 0x0000000502047c24 */ /* 0x001fe4000f8e02ff */
[----:B------:R-:W-:Y:S02]  /*0450*/  IMAD R9, R8, 0x4, R7 ;  /* 0x0000000408097824 */ /* 0x000fe400078e0207 */
[----:B------:R-:W-:Y:S01]  /*0460*/  IMAD.SHL.U32 R5, R4, 0x2, RZ ;  /* 0x0000000204057824 */ /* 0x000fe200078e00ff */
[----:B------:R-:W-:Y:S01]  /*0470*/  UIMAD UR4, UR9, UR4, URZ ;  /* 0x00000004090472a4 */ /* 0x000fe2000f8e02ff */
[----:B------:R-:W-:Y:S02]  /*0480*/  IMAD R11, R8, 0x4, R9 ;  /* 0x00000004080b7824 */ /* 0x000fe400078e0209 */
[----:B------:R-:W-:Y:S01]  /*0490*/  IMAD.HI R4, R4, 0x2, RZ ;  /* 0x0000000204047827 */ /* 0x000fe200078e02ff */
[----:B------:R-:W-:-:S02]  /*04a0*/  USHF.L.U32 UR6, UR4, 0x1, URZ ;  /* 0x0000000104067899 */ /* 0x000fc400080006ff */
[----:B------:R-:W-:Y:S01]  /*04b0*/  UIMAD.WIDE UR4, UR4, 0x2, URZ ;  /* 0x00000002040478a5 */ /* 0x000fe2000f8e02ff */
[C---:B------:R-:W-:Y:S01]  /*04c0*/  IMAD R19, R8.reuse, 0x4, R11 ;  /* 0x0000000408137824 */ /* 0x040fe200078e020b */
[----:B------:R-:W-:Y:S02]  /*04d0*/  BAR.SYNC.DEFER_BLOCKING 0x0 ;  /* 0x0000000000007b1d */ /* 0x000fe40000010000 */
[----:B-1----:R-:W-:Y:S01]  /*04e0*/  IADD3 R6, P0, P1, R5, UR6, R12 ;  /* 0x0000000605067c10 */ /* 0x002fe2000f91e00c */
[----:B------:R-:W-:-:S03]  /*04f0*/  IMAD R17, R8, 0x4, R19 ;  /* 0x0000000408117824 */ /* 0x000fc600078e0213 */
[----:B------:R-:W-:Y:S01]  /*0500*/  IADD3.X R5, PT, PT, R4, UR5, R13, P0, P1 ;  /* 0x0000000504057c10 */ /* 0x000fe200087e240d */
[----:B------:R-:W0:Y:S01]  /*0510*/  LDCU.64 UR6, c[0x0][0x3c0] ;  /* 0x00007800ff0677ac */ /* 0x000e220008000a00 */
[-C--:B------:R-:W-:Y:S01]  /*0520*/  LEA R14, P0, R7, R6.reuse, 0x1 ;  /* 0x00000006070e7211 */ /* 0x080fe200078008ff */
[C---:B------:R-:W-:Y:S01]  /*0530*/  IMAD R21, R8.reuse, 0x4, R17 ;  /* 0x0000000408157824 */ /* 0x040fe200078e0211 */
[-C--:B------:R-:W-:Y:S01]  /*0540*/  LEA R10, P1, R11, R6.reuse, 0x1 ;  /* 0x000000060b0a7211 */ /* 0x080fe200078208ff */
[----:B------:R-:W1:Y:S01]  /*0550*/  LDCU UR5, c[0x0][0x3c8] ;  /* 0x00007900ff0577ac */ /* 0x000e620008000800 */
[----:B------:R-:W-:Y:S02]  /*0560*/  LEA.HI.X.SX32 R15, R7, R5, 0x1, P0 ;  /* 0x00000005070f7211 */ /* 0x000fe400000f0eff */
[-C--:B------:R-:W-:Y:S01]  /*0570*/  LEA R12, P2, R17, R6.reuse, 0x1 ;  /* 0x00000006110c7211 */ /* 0x080fe200078408ff */
[----:B------:R-:W-:Y:S01]  /*0580*/  IMAD R23, R8, 0x4, R21 ;  /* 0x0000000408177824 */ /* 0x000fe200078e0215 */
[----:B------:R-:W-:-:S02]  /*0590*/  LEA R16, P0, R9, R6, 0x1 ;  /* 0x0000000609107211 */ /* 0x000fc400078008ff */
[-C--:B------:R-:W-:Y:S02]  /*05a0*/  LEA.HI.X.SX32 R11, R11, R5.reuse, 0x1, P1 ;  /* 0x000000050b0b7211 */ /* 0x080fe400008f0eff */
[-C--:B------:R-:W-:Y:S01]  /*05b0*/  LEA.HI.X.SX32 R13, R17, R5.reuse, 0x1, P2 ;  /* 0x00000005110d7211 */ /* 0x080fe200010f0eff */
[----:B------:R-:W-:Y:S01]  /*05c0*/  IMAD R25, R8, 0x4, R23 ;  /* 0x0000000408197824 */ /* 0x000fe200078e0217 */
[-C--:B------:R-:W-:Y:S01]  /*05d0*/  LEA R18, P1, R19, R6.reuse, 0x1 ;  /* 0x0000000613127211 */ /* 0x080fe200078208ff */
[----:B---3--:R3:W5:Y:S01]  /*05e0*/  LDG.E.U16 R4, desc[UR30][R14.64] ;  /* 0x0000001e0e047981 */ /* 0x008762000c1e1500 */
[-C--:B------:R-:W-:Y:S02]  /*05f0*/  LEA.HI.X.SX32 R17, R9, R5.reuse, 0x1, P0 ;  /* 0x0000000509117211 */ /* 0x080fe400000f0eff */
[----:B------:R-:W-:Y:S01]  /*0600*/  LEA.HI.X.SX32 R19, R19, R5, 0x1, P1 ;  /* 0x0000000513137211 */ /* 0x000fe200008f0eff */
[----:B------:R4:W5:Y:S01]  /*0610*/  LDG.E.U16 R12, desc[UR30][R12.64] ;  /* 0x0000001e0c0c7981 */ /* 0x000962000c1e1500 */
[----:B------:R-:W-:-:S03]  /*0620*/  LEA R20, P1, R23, R6, 0x1 ;  /* 0x0000000617147211 */ /* 0x000fc600078208ff */
[----:B------:R0:W5:Y:S01]  /*0630*/  LDG.E.U16 R7, desc[UR30][R16.64] ;  /* 0x0000001e10077981 */ /* 0x000162000c1e1500 */
[----:B---3--:R-:W-:-:S03]  /*0640*/  LEA R14, P0, R21, R6, 0x1 ;  /* 0x00000006150e7211 */ /* 0x008fc600078008ff */
[----:B------:R3:W5:Y:S01]  /*0650*/  LDG.E.U16 R9, desc[UR30][R18.64] ;  /* 0x0000001e12097981 */ /* 0x000762000c1e1500 */
[-C--:B------:R-:W-:Y:S01]  /*0660*/  LEA.HI.X.SX32 R15, R21, R5.reuse, 0x1, P0 ;  /* 0x00000005150f7211 */ /* 0x080fe200000f0eff */
[C---:B----4-:R-:W-:Y:S01]  /*0670*/  IMAD R13, R8.reuse, 0x4, R25 ;  /* 0x00000004080d7824 */ /* 0x050fe200078e0219 */
[-C--:B------:R-:W-:Y:S01]  /*0680*/  LEA R22, P0, R25, R6.reuse, 0x1 ;  /* 0x0000000619167211 */ /* 0x080fe200078008ff */
[----:B------:R-:W5:Y:S01]  /*0690*/  LDG.E.U16 R10, desc[UR30][R10.64] ;  /* 0x0000001e0a0a7981 */ /* 0x000f62000c1e1500 */
[-C--:B------:R-:W-:Y:S02]  /*06a0*/  LEA.HI.X.SX32 R21, R23, R5.reuse, 0x1, P1 ;  /* 0x0000000517157211 */ /* 0x080fe400008f0eff */
[-C--:B------:R-:W-:Y:S01]  /*06b0*/  LEA.HI.X.SX32 R23, R25, R5.reuse, 0x1, P0 ;  /* 0x0000000519177211 */ /* 0x080fe200000f0eff */
[C---:B------:R-:W-:Y:S01]  /*06c0*/  IMAD R25, R8.reuse, 0x4, R13 ;  /* 0x0000000408197824 */ /* 0x040fe200078e020d */
[CC--:B0-----:R-:W-:Y:S01]  /*06d0*/  LEA R16, P0, R13.reuse, R6.reuse, 0x1 ;  /* 0x000000060d107211 */ /* 0x0c1fe200078008ff */
[----:B------:R-:W5:Y:S03]  /*06e0*/  LDG.E.U16 R30, desc[UR30][R20.64] ;  /* 0x0000001e141e7981 */ /* 0x000f66000c1e1500 */
[-C--:B------:R-:W-:Y:S01]  /*06f0*/  LEA.HI.X.SX32 R17, R13, R5.reuse, 0x1, P0 ;  /* 0x000000050d117211 */ /* 0x080fe200000f0eff */
[C---:B------:R-:W-:Y:S01]  /*0700*/  IMAD R13, R8.reuse, 0x4, R25 ;  /* 0x00000004080d7824 */ /* 0x040fe200078e0219 */
[-C--:B---3--:R-:W-:Y:S01]  /*0710*/  LEA R18, P0, R25, R6.reuse, 0x1 ;  /* 0x0000000619127211 */ /* 0x088fe200078008ff */
[----:B------:R0:W5:Y:S02]  /*0720*/  LDG.E.U16 R11, desc[UR30][R14.64] ;  /* 0x0000001e0e0b7981 */ /* 0x000164000c1e1500 */
[----:B------:R-:W-:Y:S01]  /*0730*/  IMAD R27, R8, 0x4, R13 ;  /* 0x00000004081b7824 */ /* 0x000fe200078e020d */
[----:B------:R-:W-:Y:S01]  /*0740*/  LEA R24, P1, R13, R6, 0x1 ;  /* 0x000000060d187211 */ /* 0x000fe200078208ff */
[----:B------:R3:W5:Y:S01]  /*0750*/  LDG.E.U16 R29, desc[UR30][R22.64] ;  /* 0x0000001e161d7981 */ /* 0x000762000c1e1500 */
[----:B------:R-:W-:-:S02]  /*0760*/  LEA.HI.X.SX32 R19, R25, R5, 0x1, P0 ;  /* 0x0000000519137211 */ /* 0x000fc400000f0eff */
[-C--:B------:R-:W-:Y:S01]  /*0770*/  LEA.HI.X.SX32 R25, R13, R5.reuse, 0x1, P1 ;  /* 0x000000050d197211 */ /* 0x080fe200008f0eff */
[C---:B------:R-:W-:Y:S01]  /*0780*/  IMAD R13, R8.reuse, 0x4, R27 ;  /* 0x00000004080d7824 */ /* 0x040fe200078e021b */
[CC--:B------:R-:W-:Y:S01]  /*0790*/  LEA R26, P0, R27.reuse, R6.reuse, 0x1 ;  /* 0x000000061b1a7211 */ /* 0x0c0fe200078008ff */
[----:B------:R4:W5:Y:S02]  /*07a0*/  LDG.E.U16 R32, desc[UR30][R16.64] ;  /* 0x0000001e10207981 */ /* 0x000964000c1e1500 */
[C---:B0-----:R-:W-:Y:S01]  /*07b0*/  IMAD R15, R8.reuse, 0x4, R13 ;  /* 0x00000004080f7824 */ /* 0x041fe200078e020d */
[-C--:B------:R-:W-:Y:S01]  /*07c0*/  LEA.HI.X.SX32 R27, R27, R5.reuse, 0x1, P0 ;  /* 0x000000051b1b7211 */ /* 0x080fe200000f0eff */
[----:B------:R0:W5:Y:S01]  /*07d0*/  LDG.E.U16 R31, desc[UR30][R18.64] ;  /* 0x0000001e121f7981 */ /* 0x000162000c1e1500 */
[CC--:B------:R-:W-:Y:S01]  /*07e0*/  LEA R20, P0, R13.reuse, R6.reuse, 0x1 ;  /* 0x000000060d147211 */ /* 0x0c0fe200078008ff */
[C---:B---3--:R-:W-:Y:S02]  /*07f0*/  IMAD R23, R8.reuse, 0x4, R15 ;  /* 0x0000000408177824 */ /* 0x048fe400078e020f */
[----:B------:R-:W5:Y:S01]  /*0800*/  LDG.E.U16 R24, desc[UR30][R24.64] ;  /* 0x0000001e18187981 */ /* 0x000f62000c1e1500 */
[-C--:B------:R-:W-:Y:S01]  /*0810*/  LEA.HI.X.SX32 R21, R13, R5.reuse, 0x1, P0 ;  /* 0x000000050d157211 */ /* 0x080fe200000f0eff */
[----:B------:R-:W-:Y:S01]  /*0820*/  IMAD R8, R8, 0x4, R23 ;  /* 0x0000000408087824 */ /* 0x000fe200078e0217 */
[CC--:B----4-:R-:W-:Y:S01]  /*0830*/  LEA R16, P0, R15.reuse, R6.reuse, 0x1 ;  /* 0x000000060f107211 */ /* 0x0d0fe200078008ff */
[----:B------:R-:W5:Y:S03]  /*0840*/  LDG.E.U16 R27, desc[UR30][R26.64] ;  /* 0x0000001e1a1b7981 */ /* 0x000f66000c1e1500 */
[-C--:B------:R-:W-:Y:S01]  /*0850*/  LEA.HI.X.SX32 R17, R15, R5.reuse, 0x1, P0 ;  /* 0x000000050f117211 */ /* 0x080fe200000f0eff */
[----:B------:R-:W5:Y:S01]  /*0860*/  LDG.E.U16 R20, desc[UR30][R20.64] ;  /* 0x0000001e14147981 */ /* 0x000f62000c1e1500 */
[CC--:B0-----:R-:W-:Y:S01]  /*0870*/  LEA R18, P0, R8.reuse, R6.reuse, 0x1 ;  /* 0x0000000608127211 */ /* 0x0c1fe200078008ff */
[----:B------:R-:W0:Y:S03]  /*0880*/  LDC.64 R14, c[0x0][0x388] ;  /* 0x0000e200ff0e7b82 */ /* 0x000e260000000a00 */
[----:B------:R-:W-:Y:S01]  /*0890*/  LEA.HI.X.SX32 R19, R8, R5, 0x1, P0 ;  /* 0x0000000508137211 */ /* 0x000fe200000f0eff */
[----:B------:R-:W5:Y:S05]  /*08a0*/  LDG.E.U16 R17, desc[UR30][R16.64] ;  /* 0x0000001e10117981 */ /* 0x000f6a000c1e1500 */
[----:B------:R-:W5:Y:S01]  /*08b0*/  LDG.E.U16 R19, desc[UR30][R18.64] ;  /* 0x0000001e12137981 */ /* 0x000f62000c1e1500 */
[----:B------:R-:W-:-:S04]  /*08c0*/  LEA R22, P1, R23, R6, 0x1 ;  /* 0x0000000617167211 */ /* 0x000fc800078208ff */
[----:B------:R-:W-:Y:S02]  /*08d0*/  LEA.HI.X.SX32 R23, R23, R5, 0x1, P1 ;  /* 0x0000000517177211 */ /* 0x000fe400008f0eff */
[----:B------:R-:W-:Y:S02]  /*08e0*/  SHF.R.U32.HI R5, RZ, 0x5, R0 ;  /* 0x00000005ff057819 */ /* 0x000fe40000011600 */
[----:B--2---:R-:W-:Y:S01]  /*08f0*/  R2UR UR33, R28 ;  /* 0x000000001c2172ca */ /* 0x004fe200000e0000 */
[C---:B------:R-:W-:Y:S01]  /*0900*/  IMAD.SHL.U32 R8, R0.reuse, 0x2, RZ ;  /* 0x0000000200087824 */ /* 0x040fe200078e00ff */
[----:B------:R-:W-:Y:S01]  /*0910*/  R2UR UR22, R5 ;  /* 0x00000000051672ca */ /* 0x000fe200000e0000 */
[----:B------:R2:W5:Y:S01]  /*0920*/  LDG.E.U16 R6, desc[UR30][R22.64] ;  /* 0x0000001e16067981 */ /* 0x000562000c1e1500 */
[----:B------:R-:W-:-:S04]  /*0930*/  LOP3.LUT R5, R0, 0xc0, RZ, 0xc0, !PT ;  /* 0x000000c000057812 */ /* 0x000fc800078ec0ff */
[----:B------:R-:W-:-:S04]  /*0940*/  SHF.R.U32.HI R5, RZ, 0x2, R5 ;  /* 0x00000002ff057819 */ /* 0x000fc80000011605 */
[----:B--2---:R-:W-:Y:S01]  /*0950*/  LOP3.LUT R23, R5, 0x1fe, R8, 0x78, !PT ;  /* 0x000001fe05177812 */ /* 0x004fe200078e7808 */
[----:B-1----:R-:W-:Y:S06]  /*0960*/  BRA.U UP1, `(.L_x_5) ;  /* 0x0000000101187547 */ /* 0x002fec000b800000 */
[----:B------:R-:W-:Y:S01]  /*0970*/  ELECT P0, URZ, PT ;  /* 0x0000000000ff782f */ /* 0x000fe20003800000 */
[----:B------:R-:W-:Y:S01]  /*0980*/  IMAD.MOV.U32 R5, RZ, RZ, 0x1 ;  /* 0x00000001ff057424 */ /* 0x000fe200078e00ff */
[----:B------:R-:W-:Y:S01]  /*0990*/  UMOV UR4, 0x40 ;  /* 0x0000004000047882 */ /* 0x000fe20000000000 */
[----:B------:R-:W-:Y:S01]  /*09a0*/  UVIRTCOUNT.DEALLOC.SMPOOL 0x80 ;  /* 0x000000800000784c */ /* 0x000fe20000000000 */
[----:B------:R-:W-:-:S09]  /*09b0*/  ULEA UR4, UR11, UR4, 0x18 ;  /* 0x000000040b047291 */ /* 0x000fd2000f8ec0ff */
[----:B------:R1:W-:Y:S03]  /*09c0*/  @P0 STS.U8 [UR4], R5 ;  /* 0x00000005ff000988 */ /* 0x0003e60008000004 */
.L_x_5:
[C---:B-1----:R-:W-:Y:S01]  /*09d0*/  LOP3.LUT R5, R0.reuse, 0x3f, RZ, 0xc0, !PT ;  /* 0x0000003f00057812 */ /* 0x042fe200078ec0ff */
[----:B------:R-:W-:Y:S01]  /*09e0*/  UIMAD UR6, UR9, UR6, URZ ;  /* 0x00000006090672a4 */ /* 0x000fe2000f8e02ff */
[----:B------:R-:W-:Y:S01]  /*09f0*/  LOP3.LUT R22, R23, 0x40, RZ, 0x3c, !PT ;  /* 0x0000004017167812 */ /* 0x000fe200078e3cff */
[----:B------:R-:W-:Y:S01]  /*0a00*/  ULOP3.LUT UR18, UR22, 0x4, URZ, 0xc0, !UPT ;  /* 0x0000000416127892 */ /* 0x000fe2000f8ec0ff */
[----:B------:R-:W-:Y:S01]  /*0a10*/  LOP3.LUT P4, RZ, R0, 0xff, RZ, 0xc0, !PT ;  /* 0x000000ff00ff7812 */ /* 0x000fe2000788c0ff */
[----:B------:R-:W-:Y:S01]  /*0a20*/  IMAD R5, R5, UR5, RZ ;  /* 0x0000000505057c24 */ /* 0x000fe2000f8e02ff */
[----:B------:R-:W-:Y:S01]  /*0a30*/  USHF.L.U32 UR4, UR6, 0x1, URZ ;  /* 0x0000000106047899 */ /* 0x000fe200080006ff */
[----:B-----5:R1:W-:Y:S01]  /*0a40*/  STS.U16 [R23+UR10], R4 ;  /* 0x0000000417007988 */ /* 0x0203e2000800040a */
[----:B------:R-:W-:Y:S01]  /*0a50*/  UMOV UR11, 0x1 ;  /* 0x00000001000b7882 */ /* 0x000fe20000000000 */
[----:B------:R-:W-:Y:S01]  /*0a60*/  IMAD.SHL.U32 R13, R5, 0x2, RZ ;  /* 0x00000002050d7824 */ /* 0x000fe200078e00ff */
[----:B------:R-:W-:Y:S01]  /*0a70*/  UIADD3 UR38, UPT, UPT, UR8, 0x40, URZ ;  /* 0x0000004008267890 */ /* 0x000fe2000fffe0ff */
[----:B------:R-:W-:Y:S01]  /*0a80*/  STS.U16 [R23+UR10+0x400], R10 ;  /* 0x0004000a17007988 */ /* 0x000fe2000800040a */
[----:B------:R-:W-:-:S02]  /*0a90*/  IMAD R3, R3, UR7, RZ ;  /* 0x0000000703037c24 */ /* 0x000fc4000f8e02ff */
[----:B0-----:R-:W-:Y:S01]  /*0aa0*/  IADD3 R13, P0, P1, R13, UR4, R14 ;  /* 0x000000040d0d7c10 */ /* 0x001fe2000f91e00e */
[----:B------:R-:W-:Y:S01]  /*0ab0*/  UIMAD.WIDE UR4, UR6, 0x2, URZ ;  /* 0x00000002060478a5 */ /* 0x000fe2000f8e02ff */
[----:B------:R-:W-:Y:S01]  /*0ac0*/  STS.U16 [R23+UR10+0x800], R12 ;  /* 0x0008000c17007988 */ /* 0x000fe2000800040a */
[----:B------:R-:W-:Y:S01]  /*0ad0*/  USHF.L.U32 UR6, UR22, 0x15, URZ ;  /* 0x0000001516067899 */ /* 0x000fe200080006ff */
[----:B-1----:R-:W-:Y:S01]  /*0ae0*/  IMAD.HI R4, R5, 0x2, RZ ;  /* 0x0000000205047827 */ /* 0x002fe200078e02ff */
[----:B------:R-:W-:Y:S01]  /*0af0*/  VOTEU.ALL UP2, P4 ;  /* 0x0000000000ff7886 */ /* 0x000fe20002040000 */
[----:B------:R-:W-:Y:S01]  /*0b00*/  STS.U16 [R23+UR10+0xc00], R30 ;  /* 0x000c001e17007988 */ /* 0x000fe2000800040a */
[----:B------:R-:W-:Y:S01]  /*0b10*/  ULOP3.LUT UR6, UR6, 0x600000, URZ, 0xc0, !UPT ;  /* 0x0060000006067892 */ /* 0x000fe2000f8ec0ff */
[----:B------:R-:W-:Y:S01]  /*0b20*/  IMAD.U32 R5, RZ, RZ, UR7 ;  /* 0x00000007ff057e24 */ /* 0x000fe2000f8e00ff */
[----:B------:R-:W-:Y:S01]  /*0b30*/  IADD3.X R15, PT, PT, R4, UR5, R15, P0, P1 ;  /* 0x00000005040f7c10 */ /* 0x000fe200087e240f */
[----:B------:R-:W-:Y:S01]  /*0b40*/  STS.U16 [R23+UR10+0x1000], R32 ;  /* 0x0010002017007988 */ /* 0x000fe2000800040a */
[----:B------:R-:W-:-:S02]  /*0b50*/  UIADD3 UR13, UPT, UPT, UR33, UR6, URZ ;  /* 0x00000006210d7290 */ /* 0x000fc4000fffe0ff */
[----:B------:R-:W-:-:S04]  /*0b60*/  @!UP2 UIADD3 UR4, UPT, UPT, -UR11, 0x100000, URZ ;  /* 0x001000000b04a890 */ /* 0x000fc8000fffe1ff */
[----:B------:R-:W-:Y:S02]  /*0b70*/  @!UP2 USHF.L.U32 UR5, UR4, 0xb, URZ ;  /* 0x0000000b0405a899 */ /* 0x000fe400080006ff */
[----:B------:R-:W-:Y:S01]  /*0b80*/  @!UP2 USHF.L.U32 UR4, UR4, 0x1, URZ ;  /* 0x000000010404a899 */ /* 0x000fe200080006ff */
[----:B------:R-:W-:Y:S01]  /*0b90*/  VOTEU.ALL UP0, P4 ;  /* 0x0000000000ff7886 */ /* 0x000fe20002000000 */
[----:B------:R-:W-:Y:S01]  /*0ba0*/  STS.U16 [R23+UR10+0x1400], R24 ;  /* 0x0014001817007988 */ /* 0x000fe2000800040a */
[----:B------:R-:W-:Y:S01]  /*0bb0*/  ULEA UR13, UR18, UR13, 0x3 ;  /* 0x0000000d120d7291 */ /* 0x000fe2000f8e18ff */
[C---:B------:R-:W-:Y:S02]  /*0bc0*/  LEA R48, P0, R3.reuse, R13, 0x1 ;  /* 0x0000000d03307211 */ /* 0x040fe400078008ff */
[----:B------:R-:W-:Y:S01]  /*0bd0*/  STS.U16 [R23+UR10+0x1800], R20 ;  /* 0x0018001417007988 */ /* 0x000fe2000800040a */
[----:B------:R-:W-:Y:S02]  /*0be0*/  ISETP.LT.AND P1, PT, RZ, UR38, PT ;  /* 0x00000026ff007c0c */ /* 0x000fe4000bf21270 */
[----:B------:R-:W-:Y:S01]  /*0bf0*/  LEA.HI.X.SX32 R49, R3, R15, 0x1, P0 ;  /* 0x0000000f03317211 */ /* 0x000fe200000f0eff */
[----:B------:R0:W-:Y:S04]  /*0c00*/  STS.U16 [R23+UR10+0x1c00], R6 ;  /* 0x001c000617007988 */ /* 0x0001e8000800040a */
[----:B------:R1:W-:Y:S04]  /*0c10*/  STS.U16 [R22+UR10+0x200], R7 ;  /* 0x0002000716007988 */ /* 0x0003e8000800040a */
[----:B------:R1:W-:Y:S01]  /*0c20*/  STS.U16 [R22+UR10+0x600], R9 ;  /* 0x0006000916007988 */ /* 0x0003e2000800040a */
[----:B0-----:R-:W-:-:S03]  /*0c30*/  IMAD.U32 R6, RZ, RZ, UR7 ;  /* 0x00000007ff067e24 */ /* 0x001fc6000f8e00ff */
[----:B------:R1:W-:Y:S01]  /*0c40*/  STS.U16 [R22+UR10+0xa00], R11 ;  /* 0x000a000b16007988 */ /* 0x0003e2000800040a */
[--C-:B------:R-:W-:Y:S01]  /*0c50*/  IMAD R4, R6, 0x4, R3.reuse ;  /* 0x0000000406047824 */ /* 0x100fe200078e0203 */
[----:B------:R-:W-:Y:S02]  /*0c60*/  PRMT R3, RZ, 0x7610, R3 ;  /* 0x00007610ff037816 */ /* 0x000fe40000000003 */
[----:B------:R1:W-:Y:S01]  /*0c70*/  STS.U16 [R22+UR10+0xe00], R29 ;  /* 0x000e001d16007988 */ /* 0x0003e2000800040a */
[----:B------:R-:W-:Y:S01]  /*0c80*/  IMAD R5, R5, 0x4, R4 ;  /* 0x0000000405057824 */ /* 0x000fe200078e0204 */
[-C--:B------:R-:W-:Y:S02]  /*0c90*/  LEA R46, P2, R4, R13.reuse, 0x1 ;  /* 0x0000000d042e7211 */ /* 0x080fe400078408ff */
[----:B------:R1:W-:Y:S01]  /*0ca0*/  STS.U16 [R22+UR10+0x1200], R31 ;  /* 0x0012001f16007988 */ /* 0x0003e2000800040a */
[----:B------:R-:W-:Y:S01]  /*0cb0*/  IMAD R6, R6, 0x4, R5 ;  /* 0x0000000406067824 */ /* 0x000fe200078e0205 */
[----:B------:R-:W-:-:S02]  /*0cc0*/  LEA R36, P0, R5, R13, 0x1 ;  /* 0x0000000d05247211 */ /* 0x000fc400078008ff */
[----:B------:R1:W-:Y:S01]  /*0cd0*/  STS.U16 [R22+UR10+0x1600], R27 ;  /* 0x0016001b16007988 */ /* 0x0003e2000800040a */
[----:B------:R-:W-:Y:S02]  /*0ce0*/  LEA.HI.X.SX32 R47, R4, R15, 0x1, P2 ;  /* 0x0000000f042f7211 */ /* 0x000fe400010f0eff */
[C---:B------:R-:W-:Y:S01]  /*0cf0*/  LEA R34, P3, R6.reuse, R13, 0x1 ;  /* 0x0000000d06227211 */ /* 0x040fe200078608ff */
[----:B------:R1:W-:Y:S01]  /*0d00*/  STS.U16 [R22+UR10+0x1a00], R17 ;  /* 0x001a001116007988 */ /* 0x0003e2000800040a */
[-C--:B------:R-:W-:Y:S02]  /*0d10*/  LEA.HI.X.SX32 R37, R5, R15.reuse, 0x1, P0 ;  /* 0x0000000f05257211 */ /* 0x080fe400000f0eff */
[----:B------:R-:W-:Y:S01]  /*0d20*/  LEA.HI.X.SX32 R35, R6, R15, 0x1, P3 ;  /* 0x0000000f06237211 */ /* 0x000fe200018f0eff */
[----:B------:R1:W-:Y:S01]  /*0d30*/  STS.U16 [R22+UR10+0x1e00], R19 ;  /* 0x001e001316007988 */ /* 0x0003e2000800040a */
[----:B------:R-:W-:Y:S02]  /*0d40*/  PRMT R4, RZ, 0x7610, R4 ;  /* 0x00007610ff047816 */ /* 0x000fe40000000004 */
[----:B------:R-:W-:Y:S01]  /*0d50*/  PRMT R6, RZ, 0x7610, R6 ;  /* 0x00007610ff067816 */ /* 0x000fe20000000006 */
[----:B------:R-:W-:Y:S01]  /*0d60*/  STTM.16dp32bit_t0_t15.x16 tmem[UR13], RZ ;  /* 0x000000ff000079ed */ /* 0x000fe20008a0000d */
[----:B------:R-:W-:Y:S01]  /*0d70*/  STTM.16dp32bit_t16_t31.x16 tmem[UR13+0x10], RZ ;  /* 0x000010ff000079ed */ /* 0x000fe20008a2000d */
[----:B------:R-:W0:Y:S02]  /*0d80*/  FENCE.VIEW.ASYNC.T ;  /* 0x00000000000073c6 */ /* 0x000e240000000200 */
[----:B0-----:R-:W-:Y:S01]  /*0d90*/  BAR.SYNC.DEFER_BLOCKING 0x0 ;  /* 0x0000000000007b1d */ /* 0x001fe20000010000 */
[----:B------:R-:W-:-:S05]  /*0da0*/  PRMT R5, RZ, 0x7610, R5 ;  /* 0x00007610ff057816 */ /* 0x000fca0000000005 */
[----:B------:R-:W0:Y:S02]  /*0db0*/  FENCE.VIEW.ASYNC.S ;  /* 0x00000000000073c6 */ /* 0x000e240000000000 */
[----:B0-----:R0:W2:Y:S02]  /*0dc0*/  @!UP0 SYNCS.EXCH.64 URZ, [UR10+0x3800], UR4 ;  /* 0x003800040aff85b2 */ /* 0x0010a40008000100 */
[----:B--2---:R-:W-:Y:S06]  /*0dd0*/  BAR.SYNC.DEFER_BLOCKING 0x0 ;  /* 0x0000000000007b1d */ /* 0x004fec0000010000 */
[----:B------:R-:W2:Y:S04]  /*0de0*/  @P1 LDG.E.U16 R4, desc[UR30][R48.64] ;  /* 0x0000001e30041981 */ /* 0x000ea8000c1e1500 */
[----:B------:R-:W3:Y:S04]  /*0df0*/  @P1 LDG.E.U16 R6, desc[UR30][R36.64] ;  /* 0x0000001e24061981 */ /* 0x000ee8000c1e1500 */
[----:B------:R-:W4:Y:S04]  /*0e00*/  @P1 LDG.E.U16 R3, desc[UR30][R46.64] ;  /* 0x0000001e2e031981 */ /* 0x000f28000c1e1500 */
[----:B------:R-:W4:Y:S01]  /*0e10*/  @P1 LDG.E.U16 R5, desc[UR30][R34.64] ;  /* 0x0000001e22051981 */ /* 0x000f22000c1e1500 */
[----:B------:R-:W-:-:S04]  /*0e20*/  @!UP2 UIADD3 UR14, UPT, UPT, -UR11, 0x100000, URZ ;  /* 0x001000000b0ea890 */ /* 0x000fc8000fffe1ff */
[----:B------:R-:W-:Y:S02]  /*0e30*/  @!UP2 USHF.L.U32 UR15, UR14, 0xb, URZ ;  /* 0x0000000b0e0fa899 */ /* 0x000fe400080006ff */
[----:B------:R-:W-:Y:S01]  /*0e40*/  @!UP2 USHF.L.U32 UR14, UR14, 0x1, URZ ;  /* 0x000000010e0ea899 */ /* 0x000fe200080006ff */
[----:B------:R-:W-:Y:S01]  /*0e50*/  VOTEU.ALL UP0, P4 ;  /* 0x0000000000ff7886 */ /* 0x000fe20002000000 */
[----:B0-----:R-:W-:-:S04]  /*0e60*/  @!UP2 UIADD3 UR4, UPT, UPT, -UR11, 0x100000, URZ ;  /* 0x001000000b04a890 */ /* 0x001fc8000fffe1ff */
[----:B------:R-:W-:Y:S02]  /*0e70*/  @!UP2 USHF.L.U32 UR5, UR4, 0xb, URZ ;  /* 0x0000000b0405a899 */ /* 0x000fe400080006ff */
[----:B------:R-:W-:Y:S02]  /*0e80*/  @!UP2 USHF.L.U32 UR4, UR4, 0x1, URZ ;  /* 0x000000010404a899 */ /* 0x000fe400080006ff */
[----:B------:R-:W-:Y:S01]  /*0e90*/  UIADD3 UR12, UPT, UPT, UR33, 0x100000, URZ ;  /* 0x00100000210c7890 */ /* 0x000fe2000fffe0ff */
[----:B------:R-:W-:Y:S01]  /*0ea0*/  ISETP.EQ.U32.AND P2, PT, RZ, UR22, P1 ;  /* 0x00000016ff007c0c */ /* 0x000fe20008f42070 */
[----:B------:R-:W-:Y:S02]  /*0eb0*/  UIADD3 UR21, UPT, UPT, UR10, 0x2800, URZ ;  /* 0x000028000a157890 */ /* 0x000fe4000fffe0ff */
[----:B------:R-:W-:-:S04]  /*0ec0*/  UIADD3 UR11, UPT, UPT, UR6, UR12, URZ ;  /* 0x0000000c060b7290 */ /* 0x000fc8000fffe0ff */
[----:B------:R-:W-:Y:S01]  /*0ed0*/  ULEA UR11, UR18, UR11, 0x1 ;  /* 0x0000000b120b7291 */ /* 0x000fe2000f8e08ff */
[----:B------:R1:W0:Y:S01]  /*0ee0*/  @!UP0 SYNCS.EXCH.64 URZ, [UR10+0x3808], UR14 ;  /* 0x0038080e0aff85b2 */ /* 0x0002220008000100 */
[----:B------:R-:W-:Y:S01]  /*0ef0*/  VOTEU.ALL UP0, P4 ;  /* 0x0000000000ff7886 */ /* 0x000fe20002000000 */
[----:B--2---:R1:W-:Y:S04]  /*0f00*/  STS.U16 [R23+UR10+0x2000], R4 ;  /* 0x0020000417007988 */ /* 0x0043e8000800040a */
[----:B---3--:R1:W-:Y:S04]  /*0f10*/  STS.U16 [R23+UR10+0x2400], R6 ;  /* 0x0024000617007988 */ /* 0x0083e8000800040a */
[----:B----4-:R1:W-:Y:S04]  /*0f20*/  STS.U16 [R22+UR10+0x2200], R3 ;  /* 0x0022000316007988 */ /* 0x0103e8000800040a */
[----:B------:R1:W-:Y:S01]  /*0f30*/  STS.U16 [R22+UR10+0x2600], R5 ;  /* 0x0026000516007988 */ /* 0x0003e2000800040a */
[----:B0-----:R0:W-:Y:S06]  /*0f40*/  MEMBAR.ALL.CTA ;  /* 0x0000000000007992 */ /* 0x0011ec0000008000 */
[----:B0-----:R-:W-:Y:S04]  /*0f50*/  FENCE.VIEW.ASYNC.S ;  /* 0x00000000000073c6 */ /* 0x001fe80000000000 */
[----:B------:R-:W0:Y:S02]  /*0f60*/  FENCE.VIEW.ASYNC.S ;  /* 0x00000000000073c6 */ /* 0x000e240000000000 */
[----:B0-----:R1:W0:Y:S02]  /*0f70*/  @!UP0 SYNCS.EXCH.64 URZ, [UR10+0x2800], UR4 ;  /* 0x002800040aff85b2 */ /* 0x0012240008000100 */
[----:B0-----:R-:W-:Y:S06]  /*0f80*/  BAR.SYNC.DEFER_BLOCKING 0x0 ;  /* 0x0000000000007b1d */ /* 0x001fec0000010000 */
[----:B-1----:R-:W-:Y:S05]  /*0f90*/  @!P2 BRA `(.L_x_6) ;  /* 0x000000000084a947 */ /* 0x002fea0003800000 */
[----:B------:R-:W-:Y:S02]  /*0fa0*/  UIADD3 UR4, UPT, UPT, UR10, 0x2000, URZ ;  /* 0x000020000a047890 */ /* 0x000fe4000fffe0ff */
[----:B------:R-:W-:Y:S02]  /*0fb0*/  USHF.R.U32.HI UR14, URZ, 0x4, UR10 ;  /* 0x00000004ff0e7899 */ /* 0x000fe4000801160a */
[----:B------:R-:W-:Y:S02]  /*0fc0*/  USHF.R.U32.HI UR4, URZ, 0x4, UR4 ;  /* 0x00000004ff047899 */ /* 0x000fe40008011604 */
[----:B------:R-:W-:Y:S02]  /*0fd0*/  USGXT.U32 UR14, UR14, 0xe ;  /* 0x0000000e0e0e789a */ /* 0x000fe40008000000 */
[----:B------:R-:W-:Y:S02]  /*0fe0*/  USGXT.U32 UR16, UR4, 0xe ;  /* 0x0000000e0410789a */ /* 0x000fe40008000000 */
[----:B------:R-:W-:-:S02]  /*0ff0*/  UIADD3 UR36, UP0, UPT, UR14, 0x80, URZ ;  /* 0x000000800e247890 */ /* 0x000fc4000ff1e0ff */
[----:B------:R-:W-:Y:S01]  /*1000*/  UIADD3 UR40, UP3, UPT, UR16, 0x2, URZ ;  /* 0x0000000210287890 */ /* 0x000fe2000ff7e0ff */
[----:B------:R-:W-:Y:S01]  /*1010*/  UMOV UR4, URZ ;  /* 0x000000ff00047c82 */ /* 0x000fe20008000000 */
[----:B------:R-:W-:Y:S01]  /*1020*/  UMOV UR42, 0x0 ;  /* 0x00000000002a7882 */ /* 0x000fe20000000000 */
[----:B------:R-:W-:Y:S02]  /*1030*/  UIADD3.X UR37, UPT, UPT, UR4, 0x40004040, URZ, UP0, !UPT ;  /* 0x4000404004257890 */ /* 0x000fe400087fe4ff */
[----:B------:R-:W-:Y:S02]  /*1040*/  UIADD3.X UR41, UPT, UPT, UR4, 0x40004040, URZ, UP3, !UPT ;  /* 0x4000404004297890 */ /* 0x000fe40009ffe4ff */
[----:B------:R-:W-:Y:S02]  /*1050*/  UIADD3.64 UR24, UPT, UPT, UR36, 0x80, URZ ;  /* 0x0000008024187897 */ /* 0x000fe4000fffe0ff */
[----:B------:R-:W-:Y:S02]  /*1060*/  UIADD3.64 UR26, UPT, UPT, UR40, 0x2, URZ ;  /* 0x00000002281a7897 */ /* 0x000fe4000fffe0ff */
[----:B------:R-:W-:-:S02]  /*1070*/  UIADD3.64 UR28, UPT, UPT, UR36, 0x100, URZ ;  /* 0x00000100241c7897 */ /* 0x000fc4000fffe0ff */
[----:B------:R-:W-:Y:S01]  /*1080*/  UIADD3.64 UR34, UPT, UPT, UR40, 0x4, URZ ;  /* 0x0000000428227897 */ /* 0x000fe2000fffe0ff */
[----:B------:R-:W-:Y:S01]  /*1090*/  UMOV UR43, 0x4048490 ;  /* 0x04048490002b7882 */ /* 0x000fe20000000000 */
[----:B------:R-:W-:Y:S01]  /*10a0*/  UMOV UR15, 0x40004040 ;  /* 0x40004040000f7882 */ /* 0x000fe20000000000 */
[----:B------:R-:W-:Y:S01]  /*10b0*/  UMOV UR17, 0x40004040 ;  /* 0x4000404000117882 */ /* 0x000fe20000000000 */
[----:B------:R-:W-:Y:S01]  /*10c0*/  UMOV UR44, 0x0 ;  /* 0x00000000002c7882 */ /* 0x000fe20000000000 */
[----:B------:R-:W-:Y:S01]  /*10d0*/  UMOV UR45, 0x4048490 ;  /* 0x04048490002d7882 */ /* 0x000fe20000000000 */
[----:B------:R-:W-:Y:S01]  /*10e0*/  UMOV UR46, 0x0 ;  /* 0x00000000002e7882 */ /* 0x000fe20000000000 */
[----:B------:R-:W-:Y:S01]  /*10f0*/  UMOV UR47, 0x4048490 ;  /* 0x04048490002f7882 */ /* 0x000fe20000000000 */
[----:B------:R-:W-:Y:S01]  /*1100*/  UMOV UR4, UR21 ;  /* 0x0000001500047c82 */ /* 0x000fe20008000000 */
[----:B------:R-:W-:Y:S01]  /*1110*/  UMOV UR5, URZ ;  /* 0x000000ff00057c82 */ /* 0x000fe20008000000 */
[----:B------:R0:W-:Y:S01]  /*1120*/  UTCHMMA gdesc[UR14], gdesc[UR16], tmem[UR12], tmem[UR42], idesc[UR43], !UPT ;  /* 0x00ff2a100e0075ea */ /* 0x0001e2000f80000c */
[----:B------:R-:W-:Y:S01]  /*1130*/  UMOV UR48, 0x0 ;  /* 0x0000000000307882 */ /* 0x000fe20000000000 */
[----:B------:R-:W-:Y:S01]  /*1140*/  UMOV UR49, 0x4048490 ;  /* 0x0404849000317882 */ /* 0x000fe20000000000 */
[----:B------:R0:W-:Y:S01]  /*1150*/  UTCHMMA gdesc[UR36], gdesc[UR40], tmem[UR12], tmem[UR44], idesc[UR45], UPT ;  /* 0x00ff2c28240075ea */ /* 0x0001e2000b80000c */
[----:B------:R-:W-:Y:S01]  /*1160*/  UMOV UR4, UR4 ;  /* 0x0000000400047c82 */ /* 0x000fe20008000000 */
[----:B------:R0:W-:Y:S01]  /*1170*/  UTCHMMA gdesc[UR24], gdesc[UR26], tmem[UR12], tmem[UR46], idesc[UR47], UPT ;  /* 0x00ff2e1a180075ea */ /* 0x0001e2000b80000c */
[----:B------:R0:W-:Y:S01]  /*1180*/  UTCHMMA gdesc[UR28], gdesc[UR34], tmem[UR12], tmem[UR48], idesc[UR49], UPT ;  /* 0x00ff30221c0075ea */ /* 0x0001e2000b80000c */
[----:B------:R0:W-:Y:S01]  /*1190*/  UTCBAR [UR4], URZ ;  /* 0x000000ff040073e9 */ /* 0x0001e200080000ff */
[----:B------:R-:W-:Y:S01]  /*11a0*/  NOP ;  /* 0x0000000000007918 */ /* 0x000fe20000000000 */
.L_x_6:
[----:B------:R-:W-:Y:S05]  /*11b0*/  @!P1 BRA `(.L_x_7) ;  /* 0x0000000000089947 */ /* 0x000fea0003800000 */
[----:B------:R-:W1:Y:S02]  /*11c0*/  SYNCS.PHASECHK.TRANS64.TRYWAIT P0, [UR10+0x2800], RZ ;  /* 0x002800ffff0075a7 */ /* 0x000e64000800110a */
[----:B-1----:R-:W-:Y:S05]  /*11d0*/  @!P0 BRA `(.L_x_8) ;  /* 0x0000002800e48947 */ /* 0x002fea0003800000 */
.L_x_7:
[----:B------:R-:W-:Y:S01]  /*11e0*/  BAR.SYNC.DEFER_BLOCKING 0x0 ;  /* 0x0000000000007b1d */ /* 0x000fe20000010000 */
[--C-:B------:R-:W-:Y:S02]  /*11f0*/  SHF.R.U32.HI R9, RZ, 0x1, R0.reuse ;  /* 0x00000001ff097819 */ /* 0x100fe40000011600 */
[--C-:B------:R-:W-:Y:S02]  /*1200*/  SHF.R.U32.HI R38, RZ, 0x4, R0.reuse ;  /* 0x00000004ff267819 */ /* 0x100fe40000011600 */
[----:B------:R-:W-:Y:S01]  /*1210*/  LOP3.LUT R9, R9, 0x30, RZ, 0xc0, !PT ;  /* 0x0000003009097812 */ /* 0x000fe200078ec0ff */
[----:B0-----:R-:W0:Y:S01]  /*1220*/  LDCU UR4, c[0x0][0x3a8] ;  /* 0x00007500ff0477ac */ /* 0x001e220008000800 */
[--C-:B------:R-:W-:Y:S01]  /*1230*/  SHF.R.U32.HI R25, RZ, 0x2, R0.reuse ;  /* 0x00000002ff197819 */ /* 0x100fe20000011600 */
[----:B------:R-:W-:Y:S01]  /*1240*/  LDTM.16dp32bit_t0_t15.x4 R4, tmem[UR11] ;  /* 0x0000000b000479ee */ /* 0x000fe20008900000 */
[----:B------:R-:W0:Y:S01]  /*1250*/  LDTM.16dp32bit_t16_t31.x4 R4, tmem[UR11+0x4] ;  /* 0x0000040b000479ee */ /* 0x000e220008920000 */
[----:B------:R-:W-:Y:S01]  /*1260*/  LOP3.LUT R38, R38, 0x8, RZ, 0xc0, !PT ;  /* 0x0000000826267812 */ /* 0x000fe200078ec0ff */
[----:B------:R-:W1:Y:S01]  /*1270*/  LDCU.64 UR14, c[0x0][0x3d0] ;  /* 0x00007a00ff0e77ac */ /* 0x000e620008000a00 */
[----:B------:R-:W-:Y:S01]  /*1280*/  LOP3.LUT R9, R9, 0xf, R0, 0xf8, !PT ;  /* 0x0000000f09097812 */ /* 0x000fe200078ef800 */
[----:B------:R-:W2:Y:S01]  /*1290*/  LDC.64 R26, c[0x0][0x390] ;  /* 0x0000e400ff1a7b82 */ /* 0x000ea20000000a00 */
[----:B------:R-:W-:-:S02]  /*12a0*/  LOP3.LUT R11, R38, 0x4, R25, 0xf8, !PT ;  /* 0x00000004260b7812 */ /* 0x000fc400078ef819 */
[C---:B------:R-:W-:Y:S01]  /*12b0*/  LOP3.LUT R24, R9.reuse, UR8, RZ, 0xfc, !PT ;  /* 0x0000000809187c12 */ /* 0x040fe2000f8efcff */
[----:B------:R-:W-:Y:S01]  /*12c0*/  IMAD.SHL.U32 R21, R9, 0x8, RZ ;  /* 0x0000000809157824 */ /* 0x000fe200078e00ff */
[C---:B------:R-:W-:Y:S02]  /*12d0*/  LOP3.LUT R15, R11.reuse, 0x3, RZ, 0xfc, !PT ;  /* 0x000000030b0f7812 */ /* 0x040fe400078efcff */
[CC--:B------:R-:W-:Y:S02]  /*12e0*/  ISETP.GE.AND P3, PT, R24.reuse, R11.reuse, PT ;  /* 0x0000000b1800720c */ /* 0x0c0fe40003f66270 */
[C---:B------:R-:W-:Y:S02]  /*12f0*/  ISETP.GT.AND P0, PT, R24.reuse, R11, PT ;  /* 0x0000000b1800720c */ /* 0x040fe40003f04270 */
[----:B------:R-:W-:Y:S01]  /*1300*/  LOP3.LUT R11, R11, 0x2, RZ, 0xfc, !PT ;  /* 0x000000020b0b7812 */ /* 0x000fe200078efcff */
[----:B------:R-:W3:Y:S01]  /*1310*/  @!P4 SYNCS.CCTL.IV [UR10+0x2800] ;  /* 0x00280000ff00c9b1 */ /* 0x000ee2000800000a */
[C---:B------:R-:W-:Y:S01]  /*1320*/  ISETP.GE.AND P6, PT, R24.reuse, R15, PT ;  /* 0x0000000f1800720c */ /* 0x040fe20003fc6270 */
[----:B------:R-:W-:Y:S01]  /*1330*/  NOP ;  /* 0x0000000000007918 */ /* 0x000fe20000000000 */
[----:B------:R-:W-:Y:S01]  /*1340*/  ISETP.GE.AND P5, PT, R24, R11, PT ;  /* 0x0000000b1800720c */ /* 0x000fe20003fa6270 */
[----:B0-----:R-:W-:Y:S01]  /*1350*/  FMUL R4, R4, UR4 ;  /* 0x0000000404047c20 */ /* 0x001fe20008400000 */
[----:B------:R-:W-:Y:S01]  /*1360*/  FMUL R5, R5, UR4 ;  /* 0x0000000405057c20 */ /* 0x000fe20008400000 */
[----:B------:R-:W-:Y:S01]  /*1370*/  FMUL R6, R6, UR4 ;  /* 0x0000000406067c20 */ /* 0x000fe20008400000 */
[----:B------:R-:W-:Y:S01]  /*1380*/  FMUL R7, R7, UR4 ;  /* 0x0000000407077c20 */ /* 0x000fe20008400000 */
[----:B-1----:R-:W-:Y:S01]  /*1390*/  UIMAD UR4, UR9, UR14, URZ ;  /* 0x0000000e090472a4 */ /* 0x002fe2000f8e02ff */
[----:B------:R-:W-:Y:S01]  /*13a0*/  FSEL R12, R4, -INF , P3 ;  /* 0xff800000040c7808 */ /* 0x000fe20001800000 */
[----:B------:R-:W0:Y:S01]  /*13b0*/  LDC R15, c[0x0][0x3d8] ;  /* 0x0000f600ff0f7b82 */ /* 0x000e220000000800 */
[----:B------:R-:W-:Y:S01]  /*13c0*/  FSEL R11, R5, -INF , P0 ;  /* 0xff800000050b7808 */ /* 0x000fe20000000000 */
[----:B------:R-:W-:Y:S01]  /*13d0*/  USHF.L.U32 UR14, UR4, 0x1, URZ ;  /* 0x00000001040e7899 */ /* 0x000fe200080006ff */
[----:B------:R-:W-:Y:S01]  /*13e0*/  FSEL R14, R6, -INF , P5 ;  /* 0xff800000060e7808 */ /* 0x000fe20002800000 */
[----:B------:R-:W-:Y:S01]  /*13f0*/  UIMAD.WIDE UR4, UR4, 0x2, URZ ;  /* 0x00000002040478a5 */ /* 0x000fe2000f8e02ff */
[----:B------:R-:W-:-:S02]  /*1400*/  FSEL R16, R7, -INF , P6 ;  /* 0xff80000007107808 */ /* 0x000fc40003000000 */
[----:B------:R-:W-:Y:S02]  /*1410*/  FMNMX3 R5, R12, R11, R14, !PT ;  /* 0x0000000b0c057276 */ /* 0x000fe4000780000e */
[----:B------:R-:W-:Y:S02]  /*1420*/  LOP3.LUT R7, R0, 0x1f, RZ, 0xc0, !PT ;  /* 0x0000001f00077812 */ /* 0x000fe400078ec0ff */
[----:B------:R-:W-:Y:S02]  /*1430*/  FMNMX R5, R16, R5, !PT ;  /* 0x0000000510057209 */ /* 0x000fe40007800000 */
[----:B------:R-:W-:Y:S02]  /*1440*/  LOP3.LUT R6, R0, 0xff, RZ, 0xc0, !PT ;  /* 0x000000ff00067812 */ /* 0x000fe400078ec0ff */
[----:B------:R-:W-:Y:S01]  /*1450*/  ISETP.GE.U32.AND P5, PT, R7, 0x10, PT ;  /* 0x000000100700780c */ /* 0x000fe20003fa6070 */
[----:B------:R-:W1:Y:S01]  /*1460*/  SHFL.BFLY PT, R4, R5, 0x10, 0x1f ;  /* 0x0e001f0005047f89 */ /* 0x000e6200000e0000 */
[----:B------:R-:W-:-:S02]  /*1470*/  SHF.R.U32.HI R20, RZ, 0x5, R6 ;  /* 0x00000005ff147819 */ /* 0x000fc40000011606 */
[C---:B------:R-:W-:Y:S02]  /*1480*/  ISETP.GE.U32.AND P6, PT, R6.reuse, 0x80, PT ;  /* 0x000000800600780c */ /* 0x040fe40003fc6070 */
[----:B------:R-:W-:Y:S02]  /*1490*/  LOP3.LUT R20, R21, 0x4, R20, 0xf8, !PT ;  /* 0x0000000415147812 */ /* 0x000fe400078ef814 */
[----:B-1----:R-:W-:Y:S02]  /*14a0*/  FMNMX R9, R5, R4, !PT ;  /* 0x0000000405097209 */ /* 0x002fe40007800000 */
[----:B------:R-:W-:Y:S02]  /*14b0*/  LEA R4, R6, UR10, 0x2 ;  /* 0x0000000a06047c11 */ /* 0x000fe4000f8e10ff */
[----:B------:R-:W-:Y:S01]  /*14c0*/  LOP3.LUT R5, R0, 0xf, RZ, 0xc0, !PT ;  /* 0x0000000f00057812 */ /* 0x000fe200078ec0ff */
[----:B---3--:R-:W-:Y:S01]  /*14d0*/  @!P5 STS [R20+UR10+0x2000], R9 ;  /* 0x002000091400d988 */ /* 0x008fe2000800080a */
[----:B------:R-:W-:Y:S03]  /*14e0*/  BAR.SYNC.DEFER_BLOCKING 0x0 ;  /* 0x0000000000007b1d */ /* 0x000fe60000010000 */
[----:B------:R-:W-:-:S04]  /*14f0*/  IMAD R5, R5, UR15, RZ ;  /* 0x0000000f05057c24 */ /* 0x000fc8000f8e02ff */
[C---:B------:R-:W-:Y:S02]  /*1500*/  IMAD.SHL.U32 R7, R5.reuse, 0x2, RZ ;  /* 0x0000000205077824 */ /* 0x040fe400078e00ff */
[----:B------:R-:W-:-:S03]  /*1510*/  IMAD.HI R10, R5, 0x2, RZ ;  /* 0x00000002050a7827 */ /* 0x000fc600078e02ff */
[----:B--2---:R-:W-:-:S04]  /*1520*/  IADD3 R26, P0, P3, R7, UR14, R26 ;  /* 0x0000000e071a7c10 */ /* 0x004fc8000fb1e01a */
[----:B------:R-:W-:Y:S02]  /*1530*/  IADD3.X R5, PT, PT, R10, UR5, R27, P0, P3 ;  /* 0x000000050a057c10 */ /* 0x000fe400087e641b */
[----:B------:R-:W-:-:S04]  /*1540*/  LOP3.LUT P0, RZ, R0, 0x1, RZ, 0xc0, !PT ;  /* 0x0000000100ff7812 */ /* 0x000fc8000780c0ff */
[----:B------:R-:W-:Y:S01]  /*1550*/  ISETP.LT.U32.AND P0, PT, R6, 0x80, !P0 ;  /* 0x000000800600780c */ /* 0x000fe20004701070 */
[----:B------:R-:W1:Y:S04]  /*1560*/  @!P6 LDS R13, [R4+0x2000] ;  /* 0x00200000040de984 */ /* 0x000e680000000800 */
[----:B-1----:R-:W1:Y:S02]  /*1570*/  SHFL.BFLY PT, R18, R13, 0x1, 0x1f ;  /* 0x0c201f000d127f89 */ /* 0x002e6400000e0000 */
[----:B-1----:R-:W-:Y:S02]  /*1580*/  FMNMX R9, R13, R18, !PT ;  /* 0x000000120d097209 */ /* 0x002fe40007800000 */
[----:B------:R-:W-:-:S04]  /*1590*/  PRMT R18, RZ, 0x7610, R18 ;  /* 0x00007610ff127816 */ /* 0x000fc80000000012 */
[----:B------:R-:W-:Y:S01]  /*15a0*/  @P0 STS [R4+0x2000], R9 ;  /* 0x0020000904000388 */ /* 0x000fe20000000800 */
[----:B------:R-:W-:Y:S06]  /*15b0*/  BAR.SYNC.DEFER_BLOCKING 0x0 ;  /* 0x0000000000007b1d */ /* 0x000fec0000010000 */
[----:B------:R-:W1:Y:S02]  /*15c0*/  LDS R39, [R21+UR10+0x2000] ;  /* 0x0020000a15277984 */ /* 0x000e640008000800 */
[----:B-1----:R-:W-:-:S05]  /*15d0*/  FMNMX R39, R39, -INF , !PT ;  /* 0xff80000027277809 */ /* 0x002fca0007800000 */
[--C-:B------:R-:W-:Y:S01]  /*15e0*/  FADD R12, R12, -R39.reuse ;  /* 0x800000270c0c7221 */ /* 0x100fe20000000000 */
[--C-:B------:R-:W-:Y:S01]  /*15f0*/  FADD R11, R11, -R39.reuse ;  /* 0x800000270b0b7221 */ /* 0x100fe20000000000 */
[--C-:B------:R-:W-:Y:S01]  /*1600*/  FADD R14, R14, -R39.reuse ;  /* 0x800000270e0e7221 */ /* 0x100fe20000000000 */
[----:B------:R-:W-:Y:S01]  /*1610*/  FADD R16, R16, -R39 ;  /* 0x8000002710107221 */ /* 0x000fe20000000000 */
[----:B------:R-:W-:Y:S01]  /*1620*/  FMUL R6, R12, 1.4426950216293334961 ;  /* 0x3fb8aa3b0c067820 */ /* 0x000fe20000400000 */
[----:B------:R-:W-:Y:S01]  /*1630*/  FMUL R7, R11, 1.4426950216293334961 ;  /* 0x3fb8aa3b0b077820 */ /* 0x000fe20000400000 */
[----:B------:R-:W-:Y:S01]  /*1640*/  FMUL R9, R14, 1.4426950216293334961 ;  /* 0x3fb8aa3b0e097820 */ /* 0x000fe20000400000 */
[----:B------:R-:W-:Y:S01]  /*1650*/  FMUL R16, R16, 1.4426950216293334961 ;  /* 0x3fb8aa3b10107820 */ /* 0x000fe20000400000 */
[----:B------:R-:W-:Y:S02]  /*1660*/  PRMT R14, RZ, 0x7610, R14 ;  /* 0x00007610ff0e7816 */ /* 0x000fe4000000000e */
[----:B------:R-:W-:Y:S08]  /*1670*/  MUFU.EX2 R6, R6 ;  /* 0x0000000600067308 */ /* 0x000ff00000000800 */
[----:B------:R-:W1:Y:S08]  /*1680*/  MUFU.EX2 R7, R7 ;  /* 0x0000000700077308 */ /* 0x000e700000000800 */
[----:B------:R-:W2:Y:S08]  /*1690*/  MUFU.EX2 R9, R9 ;  /* 0x0000000900097308 */ /* 0x000eb00000000800 */
[----:B------:R-:W3:Y:S01]  /*16a0*/  MUFU.EX2 R16, R16 ;  /* 0x0000001000107308 */ /* 0x000ee20000000800 */
[----:B-1----:R-:W-:-:S04]  /*16b0*/  FADD R10, R6, R7 ;  /* 0x00000007060a7221 */ /* 0x002fc80000000000 */
[----:B--2---:R-:W-:-:S04]  /*16c0*/  FADD R11, R9, R10 ;  /* 0x0000000a090b7221 */ /* 0x004fc80000000000 */
[----:B---3--:R-:W-:-:S05]  /*16d0*/  FADD R11, R16, R11 ;  /* 0x0000000b100b7221 */ /* 0x008fca0000000000 */
[----:B------:R-:W1:Y:S02]  /*16e0*/  SHFL.BFLY PT, R10, R11, 0x10, 0x1f ;  /* 0x0e001f000b0a7f89 */ /* 0x000e6400000e0000 */
[----:B-1----:R-:W-:Y:S01]  /*16f0*/  FADD R13, R11, R10 ;  /* 0x0000000a0b0d7221 */ /* 0x002fe20000000000 */
[----:B------:R-:W-:Y:S01]  /*1700*/  BAR.SYNC.DEFER_BLOCKING 0x0 ;  /* 0x0000000000007b1d */ /* 0x000fe20000010000 */
[----:B------:R-:W-:-:S04]  /*1710*/  SHF.R.U32.HI R10, RZ, 0x4, R0 ;  /* 0x00000004ff0a7819 */ /* 0x000fc80000011600 */
[----:B------:R-:W-:-:S05]  /*1720*/  SGXT.U32 R10, R10, 0x4 ;  /* 0x000000040a0a781a */ /* 0x000fca0000000000 */
[----:B0-----:R-:W-:-:S04]  /*1730*/  IMAD R10, R10, R15, RZ ;  /* 0x0000000f0a0a7224 */ /* 0x001fc800078e02ff */
[----:B------:R-:W-:Y:S01]  /*1740*/  IMAD R11, R15, 0x10, R10 ;  /* 0x000000100f0b7824 */ /* 0x000fe200078e020a */
[----:B------:R-:W-:-:S04]  /*1750*/  LEA R32, P3, R10, R26, 0x1 ;  /* 0x0000001a0a207211 */ /* 0x000fc800078608ff */
[-C--:B------:R-:W-:Y:S01]  /*1760*/  LEA.HI.X.SX32 R33, R10, R5.reuse, 0x1, P3 ;  /* 0x000000050a217211 */ /* 0x080fe200018f0eff */
[----:B------:R-:W-:Y:S01]  /*1770*/  IMAD R10, R15, 0x10, R11 ;  /* 0x000000100f0a7824 */ /* 0x000fe200078e020b */
[CC--:B------:R-:W-:Y:S01]  /*1780*/  LEA R30, P3, R11.reuse, R26.reuse, 0x1 ;  /* 0x0000001a0b1e7211 */ /* 0x0c0fe200078608ff */
[----:B------:R-:W-:Y:S03]  /*1790*/  @!P5 STS [R20+UR10+0x2000], R13 ;  /* 0x0020000d1400d988 */ /* 0x000fe6000800080a */
[----:B------:R-:W-:Y:S01]  /*17a0*/  LEA.HI.X.SX32 R31, R11, R5, 0x1, P3 ;  /* 0x000000050b1f7211 */ /* 0x000fe200018f0eff */
[----:B------:R-:W-:Y:S01]  /*17b0*/  IMAD R11, R15, 0x10, R10 ;  /* 0x000000100f0b7824 */ /* 0x000fe200078e020a */
[----:B------:R-:W-:Y:S01]  /*17c0*/  BAR.SYNC.DEFER_BLOCKING 0x0 ;  /* 0x0000000000007b1d */ /* 0x000fe20000010000 */
[----:B------:R-:W-:-:S04]  /*17d0*/  LEA R28, P3, R10, R26, 0x1 ;  /* 0x0000001a0a1c7211 */ /* 0x000fc800078608ff */
[-C--:B------:R-:W-:Y:S02]  /*17e0*/  LEA.HI.X.SX32 R29, R10, R5.reuse, 0x1, P3 ;  /* 0x000000050a1d7211 */ /* 0x080fe400018f0eff */
[C---:B------:R-:W-:Y:S02]  /*17f0*/  LEA R26, P3, R11.reuse, R26, 0x1 ;  /* 0x0000001a0b1a7211 */ /* 0x040fe400078608ff */
[----:B------:R-:W-:Y:S02]  /*1800*/  PRMT R10, RZ, 0x7610, R10 ;  /* 0x00007610ff0a7816 */ /* 0x000fe4000000000a */
[----:B------:R-:W-:Y:S01]  /*1810*/  LEA.HI.X.SX32 R27, R11, R5, 0x1, P3 ;  /* 0x000000050b1b7211 */ /* 0x000fe200018f0eff */
[----:B------:R-:W0:Y:S04]  /*1820*/  @!P6 LDS R3, [R4+0x2000] ;  /* 0x002000000403e984 */ /* 0x000e280000000800 */
[----:B0-----:R-:W0:Y:S02]  /*1830*/  SHFL.BFLY PT, R12, R3, 0x1, 0x1f ;  /* 0x0c201f00030c7f89 */ /* 0x001e2400000e0000 */
[--C-:B0-----:R-:W-:Y:S01]  /*1840*/  FADD R3, R3, R12.reuse ;  /* 0x0000000c03037221 */ /* 0x101fe20000000000 */
[----:B------:R-:W-:-:S04]  /*1850*/  PRMT R12, RZ, 0x7610, R12 ;  /* 0x00007610ff0c7816 */ /* 0x000fc8000000000c */
[----:B------:R0:W-:Y:S01]  /*1860*/  @P0 STS [R4+0x2000], R3 ;  /* 0x0020000304000388 */ /* 0x0001e20000000800 */
[----:B------:R-:W-:Y:S06]  /*1870*/  BAR.SYNC.DEFER_BLOCKING 0x0 ;  /* 0x0000000000007b1d */ /* 0x000fec0000010000 */
[----:B------:R-:W2:Y:S04]  /*1880*/  @P1 LDG.E.U16 R10, desc[UR30][R32.64] ;  /* 0x0000001e200a1981 */ /* 0x000ea8000c1e1500 */
[----:B------:R-:W3:Y:S04]  /*1890*/  @P1 LDG.E.U16 R12, desc[UR30][R30.64] ;  /* 0x0000001e1e0c1981 */ /* 0x000ee8000c1e1500 */
[----:B------:R-:W4:Y:S04]  /*18a0*/  @P1 LDG.E.U16 R14, desc[UR30][R28.64] ;  /* 0x0000001e1c0e1981 */ /* 0x000f28000c1e1500 */
[----:B------:R-:W5:Y:S01]  /*18b0*/  @P1 LDG.E.U16 R18, desc[UR30][R26.64] ;  /* 0x0000001e1a121981 */ /* 0x000f62000c1e1500 */
[----:B------:R-:W-:Y:S01]  /*18c0*/  SHF.R.S32.HI R5, RZ, 0x6, R0 ;  /* 0x00000006ff057819 */ /* 0x000fe20000011400 */
[----:B------:R-:W-:Y:S01]  /*18d0*/  UIADD3 UR48, UPT, UPT, UR33, 0x40, URZ ;  /* 0x0000004021307890 */ /* 0x000fe2000fffe0ff */
[----:B0-----:R-:W-:Y:S01]  /*18e0*/  FADD R4, -R39, -INF ;  /* 0xff80000027047421 */ /* 0x001fe20000000100 */
[----:B------:R0:W1:Y:S01]  /*18f0*/  LDS R40, [R21+UR10+0x2000] ;  /* 0x0020000a15287984 */ /* 0x0000620008000800 */
[----:B------:R-:W-:Y:S01]  /*1900*/  SGXT R3, R5, 0x1 ;  /* 0x000000010503781a */ /* 0x000fe20000000200 */
[----:B------:R-:W-:Y:S01]  /*1910*/  UIADD3 UR18, UPT, UPT, UR6, UR18, UR48 ;  /* 0x0000001206127290 */ /* 0x000fe2000fffe030 */
[----:B------:R-:W-:Y:S01]  /*1920*/  F2FP.BF16.F32.PACK_AB R6, R7, R6 ;  /* 0x000000060706723e */ /* 0x000fe200000010ff */
[----:B------:R-:W-:Y:S01]  /*1930*/  FMUL R41, R4, 1.4426950216293334961 ;  /* 0x3fb8aa3b04297820 */ /* 0x000fe20000400000 */
[----:B------:R-:W-:-:S02]  /*1940*/  LOP3.LUT R3, R3, 0x90, RZ, 0xc0, !PT ;  /* 0x0000009003037812 */ /* 0x000fc400078ec0ff */
[----:B------:R-:W-:Y:S02]  /*1950*/  F2FP.BF16.F32.PACK_AB R7, R16, R9 ;  /* 0x000000091007723e */ /* 0x000fe400000010ff */
[----:B------:R-:W-:Y:S01]  /*1960*/  LOP3.LUT R3, R3, 0x17e, R8, 0x78, !PT ;  /* 0x0000017e03037812 */ /* 0x000fe200078e7808 */
[----:B------:R-:W-:Y:S06]  /*1970*/  BAR.SYNC.DEFER_BLOCKING 0x0 ;  /* 0x0000000000007b1d */ /* 0x000fec0000010000 */
[----:B--2---:R0:W-:Y:S04]  /*1980*/  STS.U16 [R3+UR10+0x2000], R10 ;  /* 0x0020000a03007988 */ /* 0x0041e8000800040a */
[----:B---3--:R0:W-:Y:S04]  /*1990*/  STS.U16 [R3+UR10+0x2200], R12 ;  /* 0x0022000c03007988 */ /* 0x0081e8000800040a */
[----:B----4-:R0:W-:Y:S04]  /*19a0*/  STS.U16 [R3+UR10+0x2400], R14 ;  /* 0x0024000e03007988 */ /* 0x0101e8000800040a */
[----:B-----5:R0:W-:Y:S01]  /*19b0*/  STS.U16 [R3+UR10+0x2600], R18 ;  /* 0x0026001203007988 */ /* 0x0201e2000800040a */
[----:B-1----:R-:W-:Y:S05]  /*19c0*/  @!P1 BRA `(.L_x_9) ;  /* 0x0000000000089947 */ /* 0x002fea0003800000 */
[----:B------:R1:W-:Y:S01]  /*19d0*/  STTM.16dp32bit_t0_t15.x2 tmem[UR18], R6 ;  /* 0x00000006000079ed */ /* 0x0003e20008880012 */
[----:B------:R1:W-:Y:S02]  /*19e0*/  STTM.16dp32bit_t16_t31.x2 tmem[UR18+0x2], R6 ;  /* 0x00000206000079ed */ /* 0x0003e400088a0012 */
.L_x_9:
[----:B------:R-:W2:Y:S02]  /*19f0*/  FENCE.VIEW.ASYNC.T ;  /* 0x00000000000073c6 */ /* 0x000ea40000000200 */
[----:B--2---:R-:W-:Y:S06]  /*1a00*/  BAR.SYNC.DEFER_BLOCKING 0x0 ;  /* 0x0000000000007b1d */ /* 0x004fec0000010000 */
[----:B------:R-:W2:Y:S01]  /*1a10*/  MUFU.EX2 R41, R41 ;  /* 0x0000002900297308 */ /* 0x000ea20000000800 */
[----:B01----:R-:W0:Y:S01]  /*1a20*/  LDTM.16dp32bit_t0_t15.x16 R4, tmem[UR13] ;  /* 0x0000000d000479ee */ /* 0x003e220008a00000 */
[----:B------:R-:W1:Y:S01]  /*1a30*/  LDTM.16dp32bit_t16_t31.x16 R4, tmem[UR13+0x10] ;  /* 0x0000100d000479ee */ /* 0x000e620008a20000 */
[----:B------:R-:W-:Y:S01]  /*1a40*/  NOP ;  /* 0x0000000000007918 */ /* 0x000fe20000000000 */
[----:B------:R-:W-:Y:S05]  /*1a50*/  @!P1 BRA `(.L_x_10) ;  /* 0x0000000000489947 */ /* 0x000fea0003800000 */
[C---:B012---:R-:W-:Y:S01]  /*1a60*/  FMUL R4, R41.reuse, R4 ;  /* 0x0000000429047220 */ /* 0x047fe20000400000 */
[C---:B------:R-:W-:Y:S01]  /*1a70*/  FMUL R5, R41.reuse, R5 ;  /* 0x0000000529057220 */ /* 0x040fe20000400000 */
        /* <DEDUP_REMOVED lines=13> */
[----:B------:R-:W-:-:S04]  /*1b50*/  FMUL R19, R41, R19 ;  /* 0x0000001329137220 */ /* 0x000fc80000400000 */
[----:B------:R3:W-:Y:S01]  /*1b60*/  STTM.16dp32bit_t0_t15.x16 tmem[UR13], R4 ;  /* 0x00000004000079ed */ /* 0x0007e20008a0000d */
[----:B------:R3:W-:Y:S02]  /*1b70*/  STTM.16dp32bit_t16_t31.x16 tmem[UR13+0x10], R4 ;  /* 0x00001004000079ed */ /* 0x0007e40008a2000d */
.L_x_10:
[----:B-1----:R-:W1:Y:S02]  /*1b80*/  FENCE.VIEW.ASYNC.T ;  /* 0x00000000000073c6 */ /* 0x002e640000000200 */
[----:B-1----:R-:W-:Y:S01]  /*1b90*/  BAR.SYNC.DEFER_BLOCKING 0x0 ;  /* 0x0000000000007b1d */ /* 0x002fe20000010000 */
[----:B--2---:R-:W-:Y:S01]  /*1ba0*/  FADD R40, R41, R40 ;  /* 0x0000002829287221 */ /* 0x004fe20000000000 */
[----:B------:R-:W-:Y:S01]  /*1bb0*/  UIADD3 UR6, UPT, UPT, UR10, 0x3800, URZ ;  /* 0x000038000a067890 */ /* 0x000fe2000fffe0ff */
[----:B------:R-:W-:-:S03]  /*1bc0*/  FSEL R45, R39, -INF , P1 ;  /* 0xff800000272d7808 */ /* 0x000fc60000800000 */
[----:B------:R-:W-:Y:S01]  /*1bd0*/  FSEL R40, R40, 1, P1 ;  /* 0x3f80000028287808 */ /* 0x000fe20000800000 */
[----:B------:R1:W-:Y:S06]  /*1be0*/  MEMBAR.ALL.CTA ;  /* 0x0000000000007992 */ /* 0x0003ec0000008000 */
[----:B-1----:R-:W1:Y:S02]  /*1bf0*/  FENCE.VIEW.ASYNC.S ;  /* 0x00000000000073c6 */ /* 0x002e640000000000 */
[----:B-1----:R-:W-:Y:S06]  /*1c00*/  BAR.SYNC.DEFER_BLOCKING 0x0 ;  /* 0x0000000000007b1d */ /* 0x002fec0000010000 */
[----:B------:R-:W-:Y:S05]  /*1c10*/  @!P2 BRA `(.L_x_11) ;  /* 0x000000000044a947 */ /* 0x000fea0003800000 */
[----:B------:R-:W-:Y:S01]  /*1c20*/  UIADD3 UR4, UPT, UPT, UR10, 0x2000, URZ ;  /* 0x000020000a047890 */ /* 0x000fe2000fffe0ff */
[----:B------:R-:W-:Y:S01]  /*1c30*/  BSSY.RECONVERGENT B0, `(.L_x_12) ;  /* 0x000000e000007945 */ /* 0x000fe20003800200 */
[----:B------:R-:W-:Y:S02]  /*1c40*/  ELECT P1, URZ, PT ;  /* 0x0000000000ff782f */ /* 0x000fe40003820000 */
[----:B------:R-:W-:Y:S01]  /*1c50*/  USHF.R.U32.HI UR4, URZ, 0x4, UR4 ;  /* 0x00000004ff047899 */ /* 0x000fe20008011604 */
[----:B------:R-:W-:Y:S01]  /*1c60*/  UMOV UR16, 0x0 ;  /* 0x0000000000107882 */ /* 0x000fe20000000000 */
[----:B------:R-:W-:Y:S02]  /*1c70*/  UMOV UR17, 0x4100490 ;  /* 0x0410049000117882 */ /* 0x000fe40000000000 */
[----:B------:R-:W-:Y:S01]  /*1c80*/  USGXT.U32 UR4, UR4, 0xe ;  /* 0x0000000e0404789a */ /* 0x000fe20008000000 */
[----:B------:R-:W-:-:S08]  /*1c90*/  UMOV UR5, 0xc0004010 ;  /* 0xc000401000057882 */ /* 0x000fd00000000000 */
[----:B------:R1:W-:Y:S01]  /*1ca0*/  UTCHMMA tmem[UR48], gdesc[UR4], tmem[UR33], tmem[UR16], idesc[UR17], UPT ;  /* 0x00ff1004300079ea */ /* 0x0003e2000b800021 */
[----:B------:R-:W-:Y:S05]  /*1cb0*/  @!P1 BRA `(.L_x_13) ;  /* 0x0000000000149947 */ /* 0x000fea0003800000 */
[----:B-1----:R-:W-:Y:S01]  /*1cc0*/  UMOV UR4, UR6 ;  /* 0x0000000600047c82 */ /* 0x002fe20008000000 */
[----:B------:R-:W-:Y:S02]  /*1cd0*/  UMOV UR5, URZ ;  /* 0x000000ff00057c82 */ /* 0x000fe40008000000 */
[----:B------:R-:W-:Y:S02]  /*1ce0*/  UMOV UR4, UR4 ;  /* 0x0000000400047c82 */ /* 0x000fe40008000000 */
[----:B------:R2:W-:Y:S01]  /*1cf0*/  UTCBAR [UR4], URZ ;  /* 0x000000ff040073e9 */ /* 0x0005e200080000ff */
[----:B------:R-:W-:Y:S02]  /*1d00*/  NOP ;  /* 0x0000000000007918 */ /* 0x000fe40000000000 */
.L_x_13:
[----:B-12---:R-:W-:Y:S05]  /*1d10*/  BSYNC.RECONVERGENT B0 ;  /* 0x0000000000007941 */ /* 0x006fea0003800200 */
.L_x_12:
[----:B------:R-:W-:Y:S05]  /*1d20*/  BRA `(.L_x_14) ;  /* 0x0000000000087947 */ /* 0x000fea0003800000 */
.L_x_11:
[----:B------:R-:W-:-:S09]  /*1d30*/  UISETP.GE.AND UP0, UPT, UR8, URZ, UPT ;  /* 0x000000ff0800728c */ /* 0x000fd2000bf06270 */
[----:B------:R-:W-:Y:S05]  /*1d40*/  BRA.U !UP0, `(.L_x_15) ;  /* 0x0000000d08bc7547 */ /* 0x000fea000b800000 */
.L_x_14:
[----:B------:R-:W-:Y:S01]  /*1d50*/  USHF.R.U32.HI UR39, URZ, 0x4, UR10 ;  /* 0x00000004ff277899 */ /* 0x000fe2000801160a */
[----:B------:R-:W-:Y:S01]  /*1d60*/  LOP3.LUT R25, R25, 0x4, RZ, 0xc0, !PT ;  /* 0x0000000419197812 */ /* 0x000fe200078ec0ff */
[----:B------:R-:W-:Y:S01]  /*1d70*/  USHF.R.U32.HI UR21, URZ, 0x4, UR21 ;  /* 0x00000004ff157899 */ /* 0x000fe20008011615 */
[----:B0--3--:R-:W-:Y:S01]  /*1d80*/  IMAD.MOV.U32 R8, RZ, RZ, RZ ;  /* 0x000000ffff087224 */ /* 0x009fe200078e00ff */
[----:B------:R-:W-:Y:S02]  /*1d90*/  USGXT.U32 UR39, UR39, 0xe ;  /* 0x0000000e2727789a */ /* 0x000fe40008000000 */
[----:B------:R-:W-:Y:S01]  /*1da0*/  USGXT.U32 UR21, UR21, 0xe ;  /* 0x0000000e1515789a */ /* 0x000fe20008000000 */
[----:B------:R-:W-:Y:S01]  /*1db0*/  IMAD.IADD R38, R25, 0x1, R38 ;  /* 0x0000000119267824 */ /* 0x000fe200078e0226 */
[----:B------:R-:W-:Y:S02]  /*1dc0*/  USHF.L.U32 UR19, UR15, 0x4, URZ ;  /* 0x000000040f137899 */ /* 0x000fe400080006ff */
[----:B------:R-:W-:-:S02]  /*1dd0*/  USHF.L.U32 UR20, UR7, 0x4, URZ ;  /* 0x0000000407147899 */ /* 0x000fc400080006ff */
[----:B------:R-:W-:Y:S02]  /*1de0*/  UIADD3 UR16, UP4, UPT, UR39, 0x80, URZ ;  /* 0x0000008027107890 */ /* 0x000fe4000ff9e0ff */
[----:B------:R-:W-:Y:S01]  /*1df0*/  UIADD3 UR14, UP0, UPT, UR21, 0x2, URZ ;  /* 0x00000002150e7890 */ /* 0x000fe2000ff1e0ff */
[----:B------:R-:W-:Y:S01]  /*1e00*/  IMAD.U32 R39, RZ, RZ, UR19 ;  /* 0x00000013ff277e24 */ /* 0x000fe2000f8e00ff */
[----:B------:R-:W-:Y:S01]  /*1e10*/  UIADD3 UR7, UPT, UPT, UR10, 0x3000, URZ ;  /* 0x000030000a077890 */ /* 0x000fe2000fffe0ff */
[----:B------:R-:W-:Y:S01]  /*1e20*/  UMOV UR5, URZ ;  /* 0x000000ff00057c82 */ /* 0x000fe20008000000 */
[----:B------:R-:W-:Y:S01]  /*1e30*/  UMOV UR4, URZ ;  /* 0x000000ff00047c82 */ /* 0x000fe20008000000 */
[----:B------:R-:W-:Y:S02]  /*1e40*/  UIADD3.X UR17, UPT, UPT, UR5, 0x40004040, URZ, UP4, !UPT ;  /* 0x4000404005117890 */ /* 0x000fe4000a7fe4ff */
[----:B------:R-:W-:Y:S02]  /*1e50*/  UIADD3.X UR15, UPT, UPT, UR4, 0x40004040, URZ, UP0, !UPT ;  /* 0x40004040040f7890 */ /* 0x000fe400087fe4ff */
[----:B------:R-:W-:-:S02]  /*1e60*/  USHF.R.U32.HI UR7, URZ, 0x4, UR7 ;  /* 0x00000004ff077899 */ /* 0x000fc40008011607 */
[----:B------:R-:W-:Y:S02]  /*1e70*/  UIADD3 UR40, UP0, UPT, UR16, 0x80, URZ ;  /* 0x0000008010287890 */ /* 0x000fe4000ff1e0ff */
[----:B------:R-:W-:Y:S02]  /*1e80*/  UIADD3 UR42, UP4, UPT, UR16, 0x100, URZ ;  /* 0x00000100102a7890 */ /* 0x000fe4000ff9e0ff */
[----:B------:R-:W-:Y:S02]  /*1e90*/  UIADD3 UR32, UPT, UPT, UR8, 0x30, URZ ;  /* 0x0000003008207890 */ /* 0x000fe4000fffe0ff */
[----:B------:R-:W-:Y:S01]  /*1ea0*/  UISETP.NE.U32.AND UP3, UPT, UR22, URZ, UPT ;  /* 0x000000ff1600728c */ /* 0x000fe2000bf65070 */
[----:B------:R-:W-:Y:S01]  /*1eb0*/  UMOV UR35, 0x1 ;  /* 0x0000000100237882 */ /* 0x000fe20000000000 */
[----:B------:R-:W0:Y:S01]  /*1ec0*/  LDCU UR49, c[0x0][0x3a8] ;  /* 0x00007500ff3177ac */ /* 0x000e220008000800 */
[----:B------:R-:W-:Y:S02]  /*1ed0*/  USGXT.U32 UR34, UR7, 0xe ;  /* 0x0000000e0722789a */ /* 0x000fe40008000000 */
[----:B------:R-:W-:-:S02]  /*1ee0*/  UIADD3.X UR41, UPT, UPT, UR17, URZ, URZ, UP0, !UPT ;  /* 0x000000ff11297290 */ /* 0x000fc400087fe4ff */
[----:B------:R-:W-:Y:S02]  /*1ef0*/  UIADD3.X UR43, UPT, UPT, UR17, URZ, URZ, UP4, !UPT ;  /* 0x000000ff112b7290 */ /* 0x000fe4000a7fe4ff */
[----:B------:R-:W-:Y:S02]  /*1f00*/  UIADD3.64 UR44, UPT, UPT, UR14, 0x2, URZ ;  /* 0x000000020e2c7897 */ /* 0x000fe4000fffe0ff */
[----:B------:R-:W-:Y:S01]  /*1f10*/  UIADD3.64 UR46, UPT, UPT, UR14, 0x4, URZ ;  /* 0x000000040e2e7897 */ /* 0x000fe2000fffe0ff */
[----:B------:R-:W-:Y:S01]  /*1f20*/  UMOV UR8, URZ ;  /* 0x000000ff00087c82 */ /* 0x000fe20008000000 */
[----:B------:R-:W-:Y:S01]  /*1f30*/  UMOV UR37, UR6 ;  /* 0x0000000600257c82 */ /* 0x000fe20008000000 */
[----:B------:R-:W-:-:S09]  /*1f40*/  UMOV UR36, UR20 ;  /* 0x0000001400247c82 */ /* 0x000fd20008000000 */
.L_x_20:
[----:B------:R-:W-:Y:S02]  /*1f50*/  IMAD.U32 R5, RZ, RZ, UR36 ;  /* 0x00000024ff057e24 */ /* 0x000fe4000f8e00ff */
[----:B------:R-:W-:Y:S02]  /*1f60*/  IMAD.U32 R11, RZ, RZ, UR36 ;  /* 0x00000024ff0b7e24 */ /* 0x000fe4000f8e00ff */
[----:B------:R-:W-:Y:S02]  /*1f70*/  IMAD.U32 R7, RZ, RZ, UR36 ;  /* 0x00000024ff077e24 */ /* 0x000fe4000f8e00ff */
[----:B------:R-:W-:Y:S02]  /*1f80*/  IMAD.U32 R13, RZ, RZ, UR36 ;  /* 0x00000024ff0d7e24 */ /* 0x000fe4000f8e00ff */
[----:B------:R-:W-:-:S04]  /*1f90*/  IMAD.WIDE R4, R5, 0x2, R48 ;  /* 0x0000000205047825 */ /* 0x000fc800078e0230 */
[----:B------:R-:W-:Y:S02]  /*1fa0*/  IMAD.WIDE R10, R11, 0x2, R36 ;  /* 0x000000020b0a7825 */ /* 0x000fe400078e0224 */
[----:B------:R-:W2:Y:S02]  /*1fb0*/  LDG.E.U16 R4, desc[UR30][R4.64] ;  /* 0x0000001e04047981 */ /* 0x000ea4000c1e1500 */
[----:B------:R-:W-:Y:S02]  /*1fc0*/  IMAD.WIDE R6, R7, 0x2, R46 ;  /* 0x0000000207067825 */ /* 0x000fe400078e022e */
[----:B------:R-:W3:Y:S02]  /*1fd0*/  LDG.E.U16 R10, desc[UR30][R10.64] ;  /* 0x0000001e0a0a7981 */ /* 0x000ee4000c1e1500 */
[----:B------:R-:W-:Y:S02]  /*1fe0*/  IMAD.WIDE R12, R13, 0x2, R34 ;  /* 0x000000020d0c7825 */ /* 0x000fe400078e0222 */
[----:B------:R-:W4:Y:S04]  /*1ff0*/  LDG.E.U16 R7, desc[UR30][R6.64] ;  /* 0x0000001e06077981 */ /* 0x000f28000c1e1500 */
[----:B------:R-:W5:Y:S01]  /*2000*/  LDG.E.U16 R13, desc[UR30][R12.64] ;  /* 0x0000001e0c0d7981 */ /* 0x000f62000c1e1500 */
[----:B------:R-:W-:-:S02]  /*2010*/  UMOV UR6, 0x1 ;  /* 0x0000000100067882 */ /* 0x000fc40000000000 */
[----:B------:R-:W-:-:S04]  /*2020*/  @!UP2 UIADD3 UR6, UPT, UPT, -UR6, 0x100000, URZ ;  /* 0x001000000606a890 */ /* 0x000fc8000fffe1ff */
[----:B------:R-:W-:Y:S02]  /*2030*/  @!UP2 USHF.L.U32 UR7, UR6, 0xb, URZ ;  /* 0x0000000b0607a899 */ /* 0x000fe400080006ff */
[----:B------:R-:W-:Y:S01]  /*2040*/  @!UP2 USHF.L.U32 UR6, UR6, 0x1, URZ ;  /* 0x000000010606a899 */ /* 0x000fe200080006ff */
[----:B------:R-:W-:Y:S01]  /*2050*/  VOTEU.ALL UP0, P4 ;  /* 0x0000000000ff7886 */ /* 0x000fe20002000000 */
[----:B--2---:R1:W-:Y:S04]  /*2060*/  STS.U16 [R23+UR10+0x2800], R4 ;  /* 0x0028000417007988 */ /* 0x0043e8000800040a */
[----:B---3--:R1:W-:Y:S04]  /*2070*/  STS.U16 [R23+UR10+0x2c00], R10 ;  /* 0x002c000a17007988 */ /* 0x0083e8000800040a */
[----:B----4-:R1:W-:Y:S04]  /*2080*/  STS.U16 [R22+UR10+0x2a00], R7 ;  /* 0x002a000716007988 */ /* 0x0103e8000800040a */
[----:B-----5:R1:W-:Y:S01]  /*2090*/  STS.U16 [R22+UR10+0x2e00], R13 ;  /* 0x002e000d16007988 */ /* 0x0203e2000800040a */
[----:B------:R2:W-:Y:S06]  /*20a0*/  MEMBAR.ALL.CTA ;  /* 0x0000000000007992 */ /* 0x0005ec0000008000 */
[----:B--2---:R-:W-:Y:S04]  /*20b0*/  FENCE.VIEW.ASYNC.S ;  /* 0x00000000000073c6 */ /* 0x004fe80000000000 */
[----:B------:R-:W2:Y:S02]  /*20c0*/  FENCE.VIEW.ASYNC.S ;  /* 0x00000000000073c6 */ /* 0x000ea40000000000 */
[----:B--2---:R1:W2:Y:S02]  /*20d0*/  @!UP0 SYNCS.EXCH.64 URZ, [UR10+0x3810], UR6 ;  /* 0x003810060aff85b2 */ /* 0x0042a40008000100 */
[----:B--2---:R-:W-:Y:S06]  /*20e0*/  BAR.SYNC.DEFER_BLOCKING 0x0 ;  /* 0x0000000000007b1d */ /* 0x004fec0000010000 */
[----:B-1----:R-:W-:Y:S05]  /*20f0*/  BRA.U UP3, `(.L_x_16) ;  /* 0x0000000103547547 */ /* 0x002fea000b800000 */
[----:B------:R-:W-:Y:S01]  /*2100*/  UIADD3 UR6, UPT, UPT, UR10, 0x3810, URZ ;  /* 0x000038100a067890 */ /* 0x000fe2000fffe0ff */
[----:B------:R-:W-:Y:S01]  /*2110*/  UMOV UR24, UR39 ;  /* 0x0000002700187c82 */ /* 0x000fe20008000000 */
[----:B------:R-:W-:Y:S01]  /*2120*/  UMOV UR25, 0x40004040 ;  /* 0x4000404000197882 */ /* 0x000fe20000000000 */
[----:B------:R-:W-:Y:S01]  /*2130*/  UMOV UR22, UR21 ;  /* 0x0000001500167c82 */ /* 0x000fe20008000000 */
[----:B------:R-:W-:Y:S01]  /*2140*/  UMOV UR23, 0x40004040 ;  /* 0x4000404000177882 */ /* 0x000fe20000000000 */
[----:B------:R-:W-:Y:S01]  /*2150*/  UMOV UR26, 0x0 ;  /* 0x00000000001a7882 */ /* 0x000fe20000000000 */
[----:B------:R-:W-:Y:S01]  /*2160*/  UMOV UR27, 0x4048490 ;  /* 0x04048490001b7882 */ /* 0x000fe20000000000 */
[----:B------:R-:W-:Y:S01]  /*2170*/  UMOV UR28, 0x0 ;  /* 0x00000000001c7882 */ /* 0x000fe20000000000 */
[----:B------:R-:W-:Y:S01]  /*2180*/  UMOV UR29, 0x4048490 ;  /* 0x04048490001d7882 */ /* 0x000fe20000000000 */
[----:B------:R-:W-:Y:S01]  /*2190*/  UMOV UR50, 0x0 ;  /* 0x0000000000327882 */ /* 0x000fe20000000000 */
[----:B------:R-:W-:Y:S01]  /*21a0*/  UMOV UR51, 0x4048490 ;  /* 0x0404849000337882 */ /* 0x000fe20000000000 */
[----:B------:R1:W-:Y:S01]  /*21b0*/  UTCHMMA gdesc[UR24], gdesc[UR22], tmem[UR12], tmem[UR26], idesc[UR27], !UPT ;  /* 0x00ff1a16180075ea */ /* 0x0003e2000f80000c */
[----:B------:R-:W-:Y:S01]  /*21c0*/  UMOV UR7, URZ ;  /* 0x000000ff00077c82 */ /* 0x000fe20008000000 */
        /* <DEDUP_REMOVED lines=8> */
.L_x_16:
[----:B------:R-:W2:Y:S02]  /*2250*/  SYNCS.PHASECHK.TRANS64.TRYWAIT P1, [UR10+0x3810], RZ ;  /* 0x003810ffff0075a7 */ /* 0x000ea4000802110a */
[----:B--2---:R-:W-:Y:S05]  /*2260*/  @!P1 BRA `(.L_x_17) ;  /* 0x0000001800cc9947 */ /* 0x004fea0003800000 */
.L_x_25:
[----:B------:R-:W-:Y:S01]  /*2270*/  BAR.SYNC.DEFER_BLOCKING 0x0 ;  /* 0x0000000000007b1d */ /* 0x000fe20000010000 */
[----:B------:R-:W-:Y:S01]  /*2280*/  IADD3 R9, P1, PT, R38, UR5, RZ ;  /* 0x0000000526097c10 */ /* 0x000fe2000ff3e0ff */
[----:B------:R-:W-:-:S03]  /*2290*/  IMAD.U32 R15, R8, -0x80000000, RZ ;  /* 0x80000000080f7824 */ /* 0x000fc600078e00ff */
[C---:B------:R-:W-:Y:S01]  /*22a0*/  IADD3 R11, P2, PT, R9.reuse, 0x10, RZ ;  /* 0x00000010090b7810 */ /* 0x040fe20007f5e0ff */
[----:B------:R-:W-:Y:S01]  /*22b0*/  IMAD.X R10, RZ, RZ, UR8, P1 ;  /* 0x00000008ff0a7e24 */ /* 0x000fe200088e06ff */
[----:B------:R-:W-:Y:S01]  /*22c0*/  IADD3 R13, P3, PT, R9, 0x12, RZ ;  /* 0x00000012090d7810 */ /* 0x000fe20007f7e0ff */
[----:B------:R-:W-:Y:S01]  /*22d0*/  LDTM.16dp32bit_t0_t15.x4 R4, tmem[UR11] ;  /* 0x0000000b000479ee */ /* 0x000fe20008900000 */
[----:B------:R-:W2:Y:S01]  /*22e0*/  LDTM.16dp32bit_t16_t31.x4 R4, tmem[UR11+0x4] ;  /* 0x0000040b000479ee */ /* 0x000ea20008920000 */
[-C--:B------:R-:W-:Y:S01]  /*22f0*/  ISETP.GT.U32.AND P1, PT, R11, R24.reuse, PT ;  /* 0x000000180b00720c */ /* 0x080fe20003f24070 */
[--C-:B------:R-:W-:Y:S01]  /*2300*/  IMAD.X R12, RZ, RZ, R10.reuse, P2 ;  /* 0x000000ffff0c7224 */ /* 0x100fe200010e060a */
[----:B------:R-:W-:Y:S01]  /*2310*/  IADD3 R9, P2, PT, R9, 0x13, RZ ;  /* 0x0000001309097810 */ /* 0x000fe20007f5e0ff */
[--C-:B------:R-:W-:Y:S01]  /*2320*/  IMAD.X R14, RZ, RZ, R10.reuse, P3 ;  /* 0x000000ffff0e7224 */ /* 0x100fe200018e060a */
[-C--:B------:R-:W-:Y:S02]  /*2330*/  ISETP.GE.U32.AND P3, PT, R11, R24.reuse, PT ;  /* 0x000000180b00720c */ /* 0x080fe40003f66070 */
[----:B------:R-:W-:Y:S01]  /*2340*/  ISETP.GT.U32.AND.EX P1, PT, R12, RZ, PT, P1 ;  /* 0x000000ff0c00720c */ /* 0x000fe20003f24110 */
[----:B------:R-:W-:Y:S01]  /*2350*/  IMAD.X R10, RZ, RZ, R10, P2 ;  /* 0x000000ffff0a7224 */ /* 0x000fe200010e060a */
[----:B------:R-:W-:-:S02]  /*2360*/  ISETP.GT.U32.AND P2, PT, R13, R24, PT ;  /* 0x000000180d00720c */ /* 0x000fc40003f44070 */
[----:B------:R-:W-:Y:S02]  /*2370*/  ISETP.GE.U32.AND.EX P3, PT, R12, RZ, PT, P3 ;  /* 0x000000ff0c00720c */ /* 0x000fe40003f66130 */
[----:B------:R-:W-:Y:S01]  /*2380*/  ISETP.GT.U32.AND.EX P2, PT, R14, RZ, PT, P2 ;  /* 0x000000ff0e00720c */ /* 0x000fe20003f44120 */
[----:B------:R-:W3:Y:S01]  /*2390*/  @!P4 SYNCS.CCTL.IV [UR10+0x3810] ;  /* 0x00381000ff00c9b1 */ /* 0x000ee2000800000a */
[----:B------:R-:W-:Y:S01]  /*23a0*/  NOP ;  /* 0x0000000000007918 */ /* 0x000fe20000000000 */
[----:B0-2---:R-:W-:Y:S01]  /*23b0*/  FMUL R4, R4, UR49 ;  /* 0x0000003104047c20 */ /* 0x005fe20008400000 */
[----:B------:R-:W-:Y:S01]  /*23c0*/  FMUL R5, R5, UR49 ;  /* 0x0000003105057c20 */ /* 0x000fe20008400000 */
[----:B------:R-:W-:Y:S01]  /*23d0*/  FMUL R6, R6, UR49 ;  /* 0x0000003106067c20 */ /* 0x000fe20008400000 */
[----:B------:R-:W-:Y:S02]  /*23e0*/  FMUL R7, R7, UR49 ;  /* 0x0000003107077c20 */ /* 0x000fe40008400000 */
[----:B------:R-:W-:-:S02]  /*23f0*/  FSEL R11, R4, -INF , !P1 ;  /* 0xff800000040b7808 */ /* 0x000fc40004800000 */
[----:B------:R-:W-:Y:S02]  /*2400*/  ISETP.GT.U32.AND P1, PT, R9, R24, PT ;  /* 0x000000180900720c */ /* 0x000fe40003f24070 */
[----:B------:R-:W-:Y:S02]  /*2410*/  FSEL R9, R5, -INF , !P3 ;  /* 0xff80000005097808 */ /* 0x000fe40005800000 */
[----:B------:R-:W-:Y:S02]  /*2420*/  ISETP.GT.U32.AND.EX P1, PT, R10, RZ, PT, P1 ;  /* 0x000000ff0a00720c */ /* 0x000fe40003f24110 */
[----:B------:R-:W-:Y:S02]  /*2430*/  FSEL R10, R6, -INF , !P2 ;  /* 0xff800000060a7808 */ /* 0x000fe40005000000 */
[----:B------:R-:W-:Y:S02]  /*2440*/  FSEL R7, R7, -INF , !P1 ;  /* 0xff80000007077808 */ /* 0x000fe40004800000 */
[----:B------:R-:W-:-:S02]  /*2450*/  FMNMX3 R4, R11, R9, R10, !PT ;  /* 0x000000090b047276 */ /* 0x000fc4000780000a */
[----:B------:R-:W-:Y:S02]  /*2460*/  LOP3.LUT R6, R0, 0xff, RZ, 0xc0, !PT ;  /* 0x000000ff00067812 */ /* 0x000fe400078ec0ff */
[----:B------:R-:W-:Y:S02]  /*2470*/  FMNMX R4, R7, R4, !PT ;  /* 0x0000000407047209 */ /* 0x000fe40007800000 */
[----:B------:R-:W-:-:S03]  /*2480*/  LEA R17, R6, UR10, 0x2 ;  /* 0x0000000a06117c11 */ /* 0x000fc6000f8e10ff */
[----:B------:R-:W0:Y:S02]  /*2490*/  SHFL.BFLY PT, R5, R4, 0x10, 0x1f ;  /* 0x0e001f0004057f89 */ /* 0x000e2400000e0000 */
[----:B0-----:R-:W-:-:S05]  /*24a0*/  FMNMX R5, R4, R5, !PT ;  /* 0x0000000504057209 */ /* 0x001fca0007800000 */
[----:B---3--:R-:W-:Y:S01]  /*24b0*/  @!P5 STS [R20+UR10+0x2800], R5 ;  /* 0x002800051400d988 */ /* 0x008fe2000800080a */
[----:B------:R-:W-:Y:S06]  /*24c0*/  BAR.SYNC.DEFER_BLOCKING 0x0 ;  /* 0x0000000000007b1d */ /* 0x000fec0000010000 */
[----:B------:R-:W0:Y:S04]  /*24d0*/  @!P6 LDS R25, [R17+0x2800] ;  /* 0x002800001119e984 */ /* 0x000e280000000800 */
[----:B0-----:R-:W0:Y:S02]  /*24e0*/  SHFL.BFLY PT, R6, R25, 0x1, 0x1f ;  /* 0x0c201f0019067f89 */ /* 0x001e2400000e0000 */
[----:B0-----:R-:W-:-:S05]  /*24f0*/  FMNMX R6, R25, R6, !PT ;  /* 0x0000000619067209 */ /* 0x001fca0007800000 */
[----:B------:R-:W-:Y:S01]  /*2500*/  @P0 STS [R17+0x2800], R6 ;  /* 0x0028000611000388 */ /* 0x000fe20000000800 */
[----:B------:R-:W-:Y:S06]  /*2510*/  BAR.SYNC.DEFER_BLOCKING 0x0 ;  /* 0x0000000000007b1d */ /* 0x000fec0000010000 */
[----:B------:R-:W0:Y:S02]  /*2520*/  LDS R42, [R21+UR10+0x2800] ;  /* 0x0028000a152a7984 */ /* 0x000e240008000800 */
[----:B0-----:R-:W-:-:S05]  /*2530*/  FMNMX R42, R42, R45, !PT ;  /* 0x0000002d2a2a7209 */ /* 0x001fca0007800000 */
[----:B------:R-:W-:-:S04]  /*2540*/  FADD R4, R11, -R42 ;  /* 0x8000002a0b047221 */ /* 0x000fc80000000000 */
[----:B------:R-:W-:Y:S01]  /*2550*/  FMUL R12, R4, 1.4426950216293334961 ;  /* 0x3fb8aa3b040c7820 */ /* 0x000fe20000400000 */
[----:B------:R-:W-:Y:S01]  /*2560*/  FADD R4, R9, -R42 ;  /* 0x8000002a09047221 */ /* 0x000fe20000000000 */
[----:B------:R-:W-:-:S04]  /*2570*/  IMAD.WIDE R8, R39, 0x2, R30 ;  /* 0x0000000227087825 */ /* 0x000fc800078e021e */
[----:B------:R-:W-:Y:S01]  /*2580*/  FMUL R13, R4, 1.4426950216293334961 ;  /* 0x3fb8aa3b040d7820 */ /* 0x000fe20000400000 */
[--C-:B------:R-:W-:Y:S01]  /*2590*/  FADD R4, R10, -R42.reuse ;  /* 0x8000002a0a047221 */ /* 0x100fe20000000000 */
[----:B------:R-:W-:Y:S03]  /*25a0*/  MUFU.EX2 R12, R12 ;  /* 0x0000000c000c7308 */ /* 0x000fe60000000800 */
[----:B------:R-:W-:Y:S01]  /*25b0*/  FMUL R5, R4, 1.4426950216293334961 ;  /* 0x3fb8aa3b04057820 */ /* 0x000fe20000400000 */
[----:B------:R-:W-:-:S04]  /*25c0*/  FADD R4, R7, -R42 ;  /* 0x8000002a07047221 */ /* 0x000fc80000000000 */
[----:B------:R-:W0:Y:S01]  /*25d0*/  MUFU.EX2 R13, R13 ;  /* 0x0000000d000d7308 */ /* 0x000e220000000800 */
[----:B------:R-:W-:-:S07]  /*25e0*/  FMUL R4, R4, 1.4426950216293334961 ;  /* 0x3fb8aa3b04047820 */ /* 0x000fce0000400000 */
[----:B------:R-:W2:Y:S08]  /*25f0*/  MUFU.EX2 R51, R5 ;  /* 0x0000000500337308 */ /* 0x000eb00000000800 */
[----:B------:R3:W4:Y:S01]  /*2600*/  MUFU.EX2 R16, R4 ;  /* 0x0000000400107308 */ /* 0x0007220000000800 */
[----:B0-----:R-:W-:-:S04]  /*2610*/  FADD R6, R12, R13 ;  /* 0x0000000d0c067221 */ /* 0x001fc80000000000 */
[----:B--2---:R-:W-:Y:S01]  /*2620*/  FADD R6, R51, R6 ;  /* 0x0000000633067221 */ /* 0x004fe20000000000 */
[----:B---3--:R-:W-:-:S04]  /*2630*/  IMAD.WIDE R4, R39, 0x2, R26 ;  /* 0x0000000227047825 */ /* 0x008fc800078e021a */
[----:B----4-:R-:W-:-:S05]  /*2640*/  FADD R6, R16, R6 ;  /* 0x0000000610067221 */ /* 0x010fca0000000000 */
[----:B------:R-:W0:Y:S02]  /*2650*/  SHFL.BFLY PT, R7, R6, 0x10, 0x1f ;  /* 0x0e001f0006077f89 */ /* 0x000e2400000e0000 */
[----:B0-----:R-:W-:Y:S01]  /*2660*/  FADD R7, R6, R7 ;  /* 0x0000000706077221 */ /* 0x001fe20000000000 */
[----:B------:R-:W-:Y:S06]  /*2670*/  BAR.SYNC.DEFER_BLOCKING 0x0 ;  /* 0x0000000000007b1d */ /* 0x000fec0000010000 */
[----:B------:R0:W-:Y:S02]  /*2680*/  @!P5 STS [R20+UR10+0x2800], R7 ;  /* 0x002800071400d988 */ /* 0x0001e4000800080a */
[----:B------:R-:W-:Y:S01]  /*2690*/  BAR.SYNC.DEFER_BLOCKING 0x0 ;  /* 0x0000000000007b1d */ /* 0x000fe20000010000 */
[----:B0-----:R-:W-:-:S05]  /*26a0*/  IMAD.WIDE R6, R39, 0x2, R28 ;  /* 0x0000000227067825 */ /* 0x001fca00078e021c */
[----:B------:R-:W0:Y:S04]  /*26b0*/  @!P6 LDS R41, [R17+0x2800] ;  /* 0x002800001129e984 */ /* 0x000e280000000800 */
[----:B0-----:R-:W0:Y:S02]  /*26c0*/  SHFL.BFLY PT, R10, R41, 0x1, 0x1f ;  /* 0x0c201f00290a7f89 */ /* 0x001e2400000e0000 */
[----:B0-----:R-:W-:Y:S01]  /*26d0*/  FADD R14, R41, R10 ;  /* 0x0000000a290e7221 */ /* 0x001fe20000000000 */
[----:B------:R-:W-:-:S04]  /*26e0*/  IMAD.WIDE R10, R39, 0x2, R32 ;  /* 0x00000002270a7825 */ /* 0x000fc800078e0220 */
[----:B------:R0:W-:Y:S01]  /*26f0*/  @P0 STS [R17+0x2800], R14 ;  /* 0x0028000e11000388 */ /* 0x0001e20000000800 */
[----:B------:R-:W-:Y:S06]  /*2700*/  BAR.SYNC.DEFER_BLOCKING 0x0 ;  /* 0x0000000000007b1d */ /* 0x000fec0000010000 */
[----:B------:R0:W2:Y:S01]  /*2710*/  LDS R43, [R21+UR10+0x2800] ;  /* 0x0028000a152b7984 */ /* 0x0000a20008000800 */
[----:B------:R-:W3:Y:S02]  /*2720*/  SYNCS.PHASECHK.TRANS64.TRYWAIT P1, [UR37], R15 ;  /* 0x0000000fff0075a7 */ /* 0x000ee40008021125 */
[----:B0-23--:R-:W-:Y:S05]  /*2730*/  @!P1 BRA `(.L_x_18) ;  /* 0x0000001400a49947 */ /* 0x00dfea0003800000 */
.L_x_26:
[----:B------:R-:W2:Y:S04]  /*2740*/  LDG.E.U16 R52, desc[UR30][R10.64] ;  /* 0x0000001e0a347981 */ /* 0x000ea8000c1e1500 */
[----:B------:R-:W3:Y:S04]  /*2750*/  LDG.E.U16 R54, desc[UR30][R8.64] ;  /* 0x0000001e08367981 */ /* 0x000ee8000c1e1500 */
[----:B------:R-:W4:Y:S04]  /*2760*/  LDG.E.U16 R56, desc[UR30][R6.64] ;  /* 0x0000001e06387981 */ /* 0x000f28000c1e1500 */
[----:B------:R-:W5:Y:S01]  /*2770*/  LDG.E.U16 R58, desc[UR30][R4.64] ;  /* 0x0000001e043a7981 */ /* 0x000f62000c1e1500 */
[----:B------:R-:W-:Y:S01]  /*2780*/  F2FP.BF16.F32.PACK_AB R50, R13, R12 ;  /* 0x0000000c0d32723e */ /* 0x000fe200000010ff */
[----:B------:R-:W-:Y:S01]  /*2790*/  FADD R44, -R42, R45 ;  /* 0x0000002d2a2c7221 */ /* 0x000fe20000000100 */
[----:B------:R-:W-:Y:S01]  /*27a0*/  F2FP.BF16.F32.PACK_AB R51, R16, R51 ;  /* 0x000000331033723e */ /* 0x000fe200000010ff */
[----:B------:R-:W-:-:S02]  /*27b0*/  ULEA UR37, UR35, UR10, 0x3 ;  /* 0x0000000a23257291 */ /* 0x000fc4000f8e18ff */
[----:B------:R-:W-:Y:S01]  /*27c0*/  FMUL R44, R44, 1.4426950216293334961 ;  /* 0x3fb8aa3b2c2c7820 */ /* 0x000fe20000400000 */
[----:B------:R-:W-:Y:S01]  /*27d0*/  STTM.16dp32bit_t0_t15.x2 tmem[UR18], R50 ;  /* 0x00000032000079ed */ /* 0x000fe20008880012 */
[----:B------:R-:W-:Y:S01]  /*27e0*/  STTM.16dp32bit_t16_t31.x2 tmem[UR18+0x2], R50 ;  /* 0x00000232000079ed */ /* 0x000fe200088a0012 */
[----:B------:R-:W-:Y:S01]  /*27f0*/  UIADD3 UR37, UPT, UPT, UR37, 0x3800, URZ ;  /* 0x0000380025257890 */ /* 0x000fe2000fffe0ff */
[----:B-1----:R-:W-:Y:S02]  /*2800*/  UMOV UR24, UR4 ;  /* 0x0000000400187c82 */ /* 0x002fe40008000000 */
[----:B------:R-:W0:Y:S01]  /*2810*/  MUFU.EX2 R44, R44 ;  /* 0x0000002c002c7308 */ /* 0x000e220000000800 */
[----:B--2---:R1:W-:Y:S04]  /*2820*/  STS.U16 [R3+UR10+0x3000], R52 ;  /* 0x0030003403007988 */ /* 0x0043e8000800040a */
[----:B---3--:R1:W-:Y:S04]  /*2830*/  STS.U16 [R3+UR10+0x3200], R54 ;  /* 0x0032003603007988 */ /* 0x0083e8000800040a */
[----:B----4-:R1:W-:Y:S04]  /*2840*/  STS.U16 [R3+UR10+0x3400], R56 ;  /* 0x0034003803007988 */ /* 0x0103e8000800040a */
[----:B-----5:R1:W-:Y:S01]  /*2850*/  STS.U16 [R3+UR10+0x3600], R58 ;  /* 0x0036003a03007988 */ /* 0x0203e2000800040a */
[----:B------:R-:W2:Y:S02]  /*2860*/  FENCE.VIEW.ASYNC.T ;  /* 0x00000000000073c6 */ /* 0x000ea40000000200 */
[----:B--2---:R-:W-:Y:S06]  /*2870*/  BAR.SYNC.DEFER_BLOCKING 0x0 ;  /* 0x0000000000007b1d */ /* 0x004fec0000010000 */
[----:B------:R-:W-:Y:S01]  /*2880*/  LDTM.16dp32bit_t0_t15.x16 R4, tmem[UR13] ;  /* 0x0000000d000479ee */ /* 0x000fe20008a00000 */
[----:B------:R-:W0:Y:S01]  /*2890*/  LDTM.16dp32bit_t16_t31.x16 R4, tmem[UR13+0x10] ;  /* 0x0000100d000479ee */ /* 0x000e220008a20000 */
[----:B------:R-:W-:Y:S01]  /*28a0*/  NOP ;  /* 0x0000000000007918 */ /* 0x000fe20000000000 */
[C---:B0-----:R-:W-:Y:S01]  /*28b0*/  FMUL R4, R44.reuse, R4 ;  /* 0x000000042c047220 */ /* 0x041fe20000400000 */
        /* <DEDUP_REMOVED lines=16> */
[----:B------:R1:W-:Y:S01]  /*29c0*/  STTM.16dp32bit_t16_t31.x16 tmem[UR13+0x10], R4 ;  /* 0x00001004000079ed */ /* 0x0003e20008a2000d */
[----:B------:R-:W0:Y:S02]  /*29d0*/  FENCE.VIEW.ASYNC.T ;  /* 0x00000000000073c6 */ /* 0x000e240000000200 */
[----:B0-----:R-:W-:Y:S06]  /*29e0*/  BAR.SYNC.DEFER_BLOCKING 0x0 ;  /* 0x0000000000007b1d */ /* 0x001fec0000010000 */
[----:B------:R0:W-:Y:S06]  /*29f0*/  MEMBAR.ALL.CTA ;  /* 0x0000000000007992 */ /* 0x0001ec0000008000 */
[----:B0-----:R-:W0:Y:S02]  /*2a00*/  FENCE.VIEW.ASYNC.S ;  /* 0x00000000000073c6 */ /* 0x001e240000000000 */
[----:B0-----:R-:W-:Y:S06]  /*2a10*/  BAR.SYNC.DEFER_BLOCKING 0x0 ;  /* 0x0000000000007b1d */ /* 0x001fec0000010000 */
[----:B------:R-:W-:Y:S05]  /*2a20*/  BRA.U UP3, `(.L_x_19) ;  /* 0x0000000103287547 */ /* 0x000fea000b800000 */
[----:B------:R-:W-:Y:S01]  /*2a30*/  UMOV UR6, UR37 ;  /* 0x0000002500067c82 */ /* 0x000fe20008000000 */
[----:B------:R-:W-:Y:S01]  /*2a40*/  UMOV UR7, URZ ;  /* 0x000000ff00077c82 */ /* 0x000fe20008000000 */
[----:B------:R-:W-:Y:S01]  /*2a50*/  UMOV UR22, UR34 ;  /* 0x0000002200167c82 */ /* 0x000fe20008000000 */
[----:B------:R-:W-:Y:S01]  /*2a60*/  UMOV UR23, 0xc0004010 ;  /* 0xc000401000177882 */ /* 0x000fe20000000000 */
[----:B------:R-:W-:Y:S01]  /*2a70*/  UMOV UR26, 0x0 ;  /* 0x00000000001a7882 */ /* 0x000fe20000000000 */
[----:B------:R-:W-:Y:S01]  /*2a80*/  UMOV UR27, 0x4100490 ;  /* 0x04100490001b7882 */ /* 0x000fe20000000000 */
[----:B------:R-:W-:Y:S01]  /*2a90*/  UMOV UR6, UR6 ;  /* 0x0000000600067c82 */ /* 0x000fe20008000000 */
[----:B------:R0:W-:Y:S01]  /*2aa0*/  UTCHMMA tmem[UR48], gdesc[UR22], tmem[UR33], tmem[UR26], idesc[UR27], UPT ;  /* 0x00ff1a16300079ea */ /* 0x0001e2000b800021 */
[----:B------:R0:W-:Y:S01]  /*2ab0*/  UTCBAR [UR6], URZ ;  /* 0x000000ff060073e9 */ /* 0x0001e200080000ff */
[----:B------:R-:W-:Y:S02]  /*2ac0*/  NOP ;  /* 0x0000000000007918 */ /* 0x000fe40000000000 */
.L_x_19:
[----:B------:R-:W-:Y:S01]  /*2ad0*/  UIADD3 UR5, UP0, UPT, UR5, 0x10, URZ ;  /* 0x0000001005057890 */ /* 0x000fe2000ff1e0ff */
[----:B------:R-:W-:Y:S01]  /*2ae0*/  FFMA R40, R44, R40, R43 ;  /* 0x000000282c287223 */ /* 0x000fe2000000002b */
[----:B------:R-:W-:Y:S01]  /*2af0*/  UIADD3 UR35, UPT, UPT, UR35, 0x1, URZ ;  /* 0x0000000123237890 */ /* 0x000fe2000fffe0ff */
[----:B------:R-:W-:Y:S01]  /*2b00*/  VIADD R39, R39, UR19 ;  /* 0x0000001327277c36 */ /* 0x000fe20008000000 */
[----:B------:R-:W-:Y:S01]  /*2b10*/  UIADD3.X UR8, UPT, UPT, URZ, UR8, URZ, UP0, !UPT ;  /* 0x00000008ff087290 */ /* 0x000fe200087fe4ff */
[----:B-1----:R-:W-:Y:S01]  /*2b20*/  IMAD.U32 R8, RZ, RZ, UR24 ;  /* 0x00000018ff087e24 */ /* 0x002fe2000f8e00ff */
[----:B------:R-:W-:Y:S01]  /*2b30*/  UISETP.GE.U32.AND UP0, UPT, UR5, UR32, UPT ;  /* 0x000000200500728c */ /* 0x000fe2000bf06070 */
[----:B------:R-:W-:Y:S01]  /*2b40*/  IMAD.MOV.U32 R45, RZ, RZ, R42 ;  /* 0x000000ffff2d7224 */ /* 0x000fe200078e002a */
[----:B------:R-:W-:Y:S02]  /*2b50*/  UISETP.GT.AND UP4, UPT, UR35, 0x1, UPT ;  /* 0x000000012300788c */ /* 0x000fe4000bf84270 */
[----:B------:R-:W-:-:S02]  /*2b60*/  UISETP.GE.U32.AND.EX UP0, UPT, UR8, URZ, UPT, UP0 ;  /* 0x000000ff0800728c */ /* 0x000fc4000bf06100 */
[----:B0-----:R-:W-:Y:S02]  /*2b70*/  USEL UR6, URZ, 0x1, !UP4 ;  /* 0x00000001ff067887 */ /* 0x001fe4000e000000 */
[----:B------:R-:W-:Y:S02]  /*2b80*/  UIADD3 UR36, UPT, UPT, UR20, UR36, URZ ;  /* 0x0000002414247290 */ /* 0x000fe4000fffe0ff */
[----:B------:R-:W-:Y:S02]  /*2b90*/  USEL UR35, UR35, URZ, !UP4 ;  /* 0x000000ff23237287 */ /* 0x000fe4000e000000 */
[----:B------:R-:W-:Y:S01]  /*2ba0*/  ULOP3.LUT UR4, UR4, UR6, URZ, 0x3c, !UPT ;  /* 0x0000000604047292 */ /* 0x000fe2000f8e3cff */
[----:B------:R-:W-:Y:S11]  /*2bb0*/  BRA.U !UP0, `(.L_x_20) ;  /* 0xfffffff108e47547 */ /* 0x000ff6000b83ffff */
[----:B------:R-:W-:Y:S01]  /*2bc0*/  UISETP.GE.AND UP0, UPT, UR38, 0x1, UPT ;  /* 0x000000012600788c */ /* 0x000fe2000bf06270 */
[----:B------:R-:W-:-:S08]  /*2bd0*/  IMAD.MOV.U32 R45, RZ, RZ, R42 ;  /* 0x000000ffff2d7224 */ /* 0x000fd000078e002a */
[----:B------:R-:W-:Y:S05]  /*2be0*/  BRA.U !UP0, `(.L_x_15) ;  /* 0x0000000108147547 */ /* 0x000fea000b800000 */
[----:B------:R-:W-:-:S06]  /*2bf0*/  USHF.L.U32 UR4, UR24, 0x1f, URZ ;  /* 0x0000001f18047899 */ /* 0x000fcc00080006ff */
[----:B------:R-:W-:-:S04]  /*2c00*/  IMAD.U32 R3, RZ, RZ, UR4 ;  /* 0x00000004ff037e24 */ /* 0x000fc8000f8e00ff */
[----:B------:R-:W0:Y:S02]  /*2c10*/  SYNCS.PHASECHK.TRANS64.TRYWAIT P0, [UR37], R3 ;  /* 0x00000003ff0075a7 */ /* 0x000e240008001125 */
[----:B0-----:R-:W-:Y:S05]  /*2c20*/  @!P0 BRA `(.L_x_21) ;  /* 0x0000001000748947 */ /* 0x001fea0003800000 */
.L_x_27:
[----:B------:R-:W-:-:S07]  /*2c30*/  IMAD.MOV.U32 R45, RZ, RZ, R42 ;  /* 0x000000ffff2d7224 */ /* 0x000fce00078e002a */
.L_x_15:
[----:B------:R-:W-:Y:S01]  /*2c40*/  BAR.SYNC.DEFER_BLOCKING 0x0 ;  /* 0x0000000000007b1d */ /* 0x000fe20000010000 */
[C---:B------:R-:W-:Y:S01]  /*2c50*/  IMAD.SHL.U32 R3, R0.reuse, 0x20, RZ ;  /* 0x0000002000037824 */ /* 0x040fe200078e00ff */
[----:B------:R-:W-:Y:S01]  /*2c60*/  SHF.R.S32.HI R21, RZ, 0x5, R0 ;  /* 0x00000005ff157819 */ /* 0x000fe20000011400 */
[----:B------:R-:W-:Y:S01]  /*2c70*/  IMAD.SHL.U32 R20, R0, 0x10, RZ ;  /* 0x0000001000147824 */ /* 0x000fe200078e00ff */
[----:B------:R-:W-:Y:S01]  /*2c80*/  FSETP.GT.AND P0, PT, |R40|, 8.50705917302346158658e+37, PT ;  /* 0x7e8000002800780b */ /* 0x000fe20003f04200 */
[----:B------:R-:W-:Y:S01]  /*2c90*/  IMAD.SHL.U32 R25, R0, 0x80, RZ ;  /* 0x0000008000197824 */ /* 0x000fe200078e00ff */
[----:B------:R-:W-:Y:S01]  /*2ca0*/  LOP3.LUT R3, R3, 0x300, RZ, 0xc0, !PT ;  /* 0x0000030003037812 */ /* 0x000fe200078ec0ff */
[----:B------:R-:W-:Y:S01]  /*2cb0*/  IMAD.MOV.U32 R32, RZ, RZ, 0x3dc6b27f ;  /* 0x3dc6b27fff207424 */ /* 0x000fe200078e00ff */
[----:B------:R-:W-:Y:S01]  /*2cc0*/  SGXT R21, R21, 0x1 ;  /* 0x000000011515781a */ /* 0x000fe20000000200 */
[----:B------:R-:W1:Y:S01]  /*2cd0*/  LDCU.64 UR4, c[0x0][0x3e0] ;  /* 0x00007c00ff0477ac */ /* 0x000e620008000a00 */
[----:B------:R-:W-:-:S02]  /*2ce0*/  LOP3.LUT R22, R3, 0x870, R20, 0xf8, !PT ;  /* 0x0000087003167812 */ /* 0x000fc400078ef814 */
[----:B------:R-:W-:Y:S02]  /*2cf0*/  FSETP.GEU.AND P2, PT, |R40|, 1.175494350822287508e-38, PT ;  /* 0x008000002800780b */ /* 0x000fe40003f4e200 */
[----:B------:R-:W-:Y:S02]  /*2d00*/  LOP3.LUT R3, R0, 0xf0, RZ, 0xc0, !PT ;  /* 0x000000f000037812 */ /* 0x000fe400078ec0ff */
[----:B------:R-:W-:Y:S02]  /*2d10*/  LOP3.LUT R20, R20, 0x30, RZ, 0xc0, !PT ;  /* 0x0000003014147812 */ /* 0x000fe400078ec0ff */
[----:B------:R-:W-:Y:S01]  /*2d20*/  LOP3.LUT R24, R22, 0x1040, R21, 0x78, !PT ;  /* 0x0000104016187812 */ /* 0x000fe200078e7815 */
[----:B------:R-:W-:Y:S01]  /*2d30*/  FMUL R22, R40, 8388608 ;  /* 0x4b00000028167820 */ /* 0x000fe20000400000 */
[----:B------:R-:W-:Y:S01]  /*2d40*/  LOP3.LUT R21, R0, 0x40, RZ, 0xc0, !PT ;  /* 0x0000004000157812 */ /* 0x000fe200078ec0ff */
[----:B------:R-:W-:Y:S01]  /*2d50*/  IMAD R26, R3, 0x4, R20 ;  /* 0x00000004031a7824 */ /* 0x000fe200078e0214 */
[----:B------:R-:W-:Y:S01]  /*2d60*/  SHF.R.S32.HI R23, RZ, 0x2, R0 ;  /* 0x00000002ff177819 */ /* 0x000fe20000011400 */
[----:B------:R-:W2:Y:S02]  /*2d70*/  @!P4 SYNCS.CCTL.IV [UR10+0x3800] ;  /* 0x00380000ff00c9b1 */ /* 0x000ea4000800000a */
[----:B--2---:R-:W-:Y:S01]  /*2d80*/  BAR.SYNC.DEFER_BLOCKING 0x0 ;  /* 0x0000000000007b1d */ /* 0x004fe20000010000 */
[----:B------:R-:W-:Y:S01]  /*2d90*/  FSETP.GEU.AND P1, PT, R40, 1.175494350822287508e-38, PT ;  /* 0x008000002800780b */ /* 0x000fe20003f2e000 */
[----:B-1----:R-:W-:Y:S01]  /*2da0*/  UIMAD UR4, UR9, UR4, URZ ;  /* 0x00000004090472a4 */ /* 0x002fe2000f8e02ff */
[----:B------:R-:W-:-:S02]  /*2db0*/  LEA R3, R21, UR10, 0x1 ;  /* 0x0000000a15037c11 */ /* 0x000fc4000f8e08ff */
[----:B------:R-:W-:Y:S02]  /*2dc0*/  SGXT R23, R23, 0x1 ;  /* 0x000000011717781a */ /* 0x000fe40000000200 */
[----:B------:R-:W-:Y:S01]  /*2dd0*/  FSEL R21, R22, R40, !P1 ;  /* 0x0000002816157208 */ /* 0x000fe20004800000 */
[----:B0--3--:R-:W-:Y:S01]  /*2de0*/  LDTM.16dp32bit_t0_t15.x16 R4, tmem[UR13] ;  /* 0x0000000d000479ee */ /* 0x009fe20008a00000 */
[----:B------:R-:W0:Y:S01]  /*2df0*/  LDTM.16dp32bit_t16_t31.x16 R4, tmem[UR13+0x10] ;  /* 0x0000100d000479ee */ /* 0x000e220008a20000 */
[----:B------:R-:W-:Y:S01]  /*2e00*/  @P0 FMUL R40, R40, 0.25 ;  /* 0x3e80000028280820 */ /* 0x000fe20000400000 */
[----:B------:R-:W-:Y:S01]  /*2e10*/  LOP3.LUT R25, R25, 0x400, RZ, 0xc0, !PT ;  /* 0x0000040019197812 */ /* 0x000fe200078ec0ff */
[----:B------:R-:W-:Y:S01]  /*2e20*/  IMAD.IADD R24, R24, 0x1, R3 ;  /* 0x0000000118187824 */ /* 0x000fe200078e0203 */
[----:B------:R-:W-:Y:S01]  /*2e30*/  LOP3.LUT R26, R26, 0x1040, R23, 0x78, !PT ;  /* 0x000010401a1a7812 */ /* 0x000fe200078e7817 */
[----:B------:R-:W-:Y:S01]  /*2e40*/  @!P2 FMUL R40, R40, 16777216 ;  /* 0x4b8000002828a820 */ /* 0x000fe20000400000 */
[----:B------:R-:W-:-:S02]  /*2e50*/  VIADD R22, R21, 0xc0cafb0d ;  /* 0xc0cafb0d15167836 */ /* 0x000fc40000000000 */
[----:B------:R-:W-:Y:S02]  /*2e60*/  IADD3 R3, PT, PT, R26, UR10, R25 ;  /* 0x0000000a1a037c10 */ /* 0x000fe4000fffe019 */
[----:B------:R-:W1:Y:S01]  /*2e70*/  MUFU.RCP R25, R40 ;  /* 0x0000002800197308 */ /* 0x000e620000001000 */
[----:B------:R-:W-:-:S05]  /*2e80*/  LOP3.LUT R22, R22, 0xff800000, RZ, 0xc0, !PT ;  /* 0xff80000016167812 */ /* 0x000fca00078ec0ff */
[----:B------:R-:W-:Y:S01]  /*2e90*/  IMAD.IADD R23, R21, 0x1, -R22 ;  /* 0x0000000115177824 */ /* 0x000fe200078e0a16 */
[----:B------:R-:W2:Y:S01]  /*2ea0*/  @!P4 SYNCS.CCTL.IV [UR10+0x3808] ;  /* 0x00380800ff00c9b1 */ /* 0x000ea2000800000a */
[----:B------:R-:W-:Y:S01]  /*2eb0*/  NOP ;  /* 0x0000000000007918 */ /* 0x000fe20000000000 */
[----:B------:R-:W-:Y:S01]  /*2ec0*/  I2FP.F32.S32 R22, R22 ;  /* 0x0000001600167245 */ /* 0x000fe20000201400 */
[----:B------:R-:W-:Y:S01]  /*2ed0*/  FADD R23, R23, -1 ;  /* 0xbf80000017177421 */ /* 0x000fe20000000000 */
[----:B0-----:R-:W-:Y:S01]  /*2ee0*/  @P0 FMUL R16, R16, 0.25 ;  /* 0x3e80000010100820 */ /* 0x001fe20000400000 */
[----:B------:R-:W-:Y:S01]  /*2ef0*/  @P0 FMUL R17, R17, 0.25 ;  /* 0x3e80000011110820 */ /* 0x000fe20000400000 */
        /* <DEDUP_REMOVED lines=14> */
[----:B------:R-:W-:Y:S01]  /*2fe0*/  @!P2 FMUL R16, R16, 16777216 ;  /* 0x4b8000001010a820 */ /* 0x000fe20000400000 */
        /* <DEDUP_REMOVED lines=15> */
[C---:B-1----:R-:W-:Y:S01]  /*30e0*/  FMUL R31, R25.reuse, R16 ;  /* 0x00000010191f7220 */ /* 0x042fe20000400000 */
        /* <DEDUP_REMOVED lines=14> */
[----:B------:R-:W-:Y:S01]  /*31d0*/  FMUL R18, R25, R19 ;  /* 0x0000001319127220 */ /* 0x000fe20000400000 */
[----:B------:R-:W-:Y:S01]  /*31e0*/  FFMA.FTZ R4, R23, R32, -0.16845393180847167969 ;  /* 0xbe2c7f3017047423 */ /* 0x000fe20000010020 */
[----:B------:R-:W-:-:S02]  /*31f0*/  F2FP.BF16.F32.PACK_AB R8, R27, R26 ;  /* 0x0000001a1b08723e */ /* 0x000fc400000010ff */
[----:B------:R-:W-:Y:S01]  /*3200*/  F2FP.BF16.F32.PACK_AB R9, R28, R5 ;  /* 0x000000051c09723e */ /* 0x000fe200000010ff */
[----:B------:R-:W-:Y:S01]  /*3210*/  FFMA.FTZ R4, R23, R4, 0.1716887056827545166 ;  /* 0x3e2fcf2a17047423 */ /* 0x000fe20000010004 */
[----:B------:R-:W-:Y:S02]  /*3220*/  F2FP.BF16.F32.PACK_AB R10, R29, R6 ;  /* 0x000000061d0a723e */ /* 0x000fe400000010ff */
[----:B------:R-:W-:Y:S01]  /*3230*/  F2FP.BF16.F32.PACK_AB R11, R30, R7 ;  /* 0x000000071e0b723e */ /* 0x000fe200000010ff */
[----:B------:R-:W-:Y:S01]  /*3240*/  FFMA.FTZ R4, R23, R4, -0.17900948226451873779 ;  /* 0xbe374e4317047423 */ /* 0x000fe20000010004 */
[----:B------:R-:W-:Y:S02]  /*3250*/  F2FP.BF16.F32.PACK_AB R12, R31, R12 ;  /* 0x0000000c1f0c723e */ /* 0x000fe400000010ff */
[----:B------:R-:W-:Y:S01]  /*3260*/  F2FP.BF16.F32.PACK_AB R13, R16, R13 ;  /* 0x0000000d100d723e */ /* 0x000fe200000010ff */
[----:B--2---:R0:W-:Y:S01]  /*3270*/  STSM.16.M88.4 [R24], R8 ;  /* 0x0000000818007844 */ /* 0x0041e20000000200 */
[----:B------:R-:W-:Y:S01]  /*3280*/  F2FP.BF16.F32.PACK_AB R14, R17, R14 ;  /* 0x0000000e110e723e */ /* 0x000fe200000010ff */
[----:B------:R-:W-:Y:S01]  /*3290*/  FFMA.FTZ R4, R23, R4, 0.20512372255325317383 ;  /* 0x3e520bf417047423 */ /* 0x000fe20000010004 */
[----:B------:R-:W-:Y:S01]  /*32a0*/  F2FP.BF16.F32.PACK_AB R15, R18, R15 ;  /* 0x0000000f120f723e */ /* 0x000fe200000010ff */
[----:B------:R-:W1:Y:S01]  /*32b0*/  LDC.64 R16, c[0x0][0x398] ;  /* 0x0000e600ff107b82 */ /* 0x000e620000000a00 */
[----:B------:R-:W-:Y:S01]  /*32c0*/  ISETP.GE.U32.AND P0, PT, R21, 0x7f800000, PT ;  /* 0x7f8000001500780c */ /* 0x000fe20003f06070 */
[C---:B------:R-:W-:Y:S01]  /*32d0*/  FFMA.FTZ R4, R23.reuse, R4, -0.24046532809734344482 ;  /* 0xbe763c8b17047423 */ /* 0x040fe20000010004 */
[----:B------:R-:W-:Y:S01]  /*32e0*/  FSEL R19, RZ, -23, P1 ;  /* 0xc1b80000ff137808 */ /* 0x000fe20000800000 */
[----:B------:R2:W-:Y:S04]  /*32f0*/  STSM.16.M88.4 [R24+0x400], R12 ;  /* 0x0004000c18007844 */ /* 0x0005e80000000200 */
[----:B------:R-:W-:Y:S01]  /*3300*/  BAR.SYNC.DEFER_BLOCKING 0x0 ;  /* 0x0000000000007b1d */ /* 0x000fe20000010000 */
[----:B------:R-:W-:Y:S01]  /*3310*/  FFMA.FTZ R4, R23, R4, 0.28857114911079406738 ;  /* 0x3e93bf9917047423 */ /* 0x000fe20000010004 */
[----:B------:R-:W-:Y:S01]  /*3320*/  FFMA.FTZ R19, R22, 1.1920928955078125e-07, R19 ;  /* 0x3400000016137823 */ /* 0x000fe20000010013 */
[----:B------:R-:W-:Y:S01]  /*3330*/  FSETP.NEU.AND P1, PT, R21, RZ, PT ;  /* 0x000000ff1500720b */ /* 0x000fe20003f2d000 */
[----:B0-----:R-:W-:-:S02]  /*3340*/  IMAD R8, R2, UR5, RZ ;  /* 0x0000000502087c24 */ /* 0x001fc4000f8e02ff */
[C---:B------:R-:W-:Y:S02]  /*3350*/  FFMA.FTZ R4, R23.reuse, R4, -0.36067417263984680176 ;  /* 0xbeb8aa4917047423 */ /* 0x040fe40000010004 */
[----:B------:R-:W0:Y:S01]  /*3360*/  LDC R18, c[0x0][0x3e8] ;  /* 0x0000fa00ff127b82 */ /* 0x000e220000000800 */
[----:B------:R-:W-:Y:S01]  /*3370*/  USHF.L.U32 UR5, UR4, 0x1, URZ ;  /* 0x0000000104057899 */ /* 0x000fe200080006ff */
[C---:B------:R-:W-:Y:S02]  /*3380*/  IMAD.SHL.U32 R9, R8.reuse, 0x2, RZ ;  /* 0x0000000208097824 */ /* 0x040fe400078e00ff */
[----:B------:R-:W-:Y:S01]  /*3390*/  FFMA.FTZ R4, R23, R4, 0.48089820146560668945 ;  /* 0x3ef6384a17047423 */ /* 0x000fe20000010004 */
[--C-:B------:R-:W-:Y:S01]  /*33a0*/  SHF.R.U32.HI R11, RZ, 0x6, R0.reuse ;  /* 0x00000006ff0b7819 */ /* 0x100fe20000011600 */
[----:B------:R-:W-:Y:S01]  /*33b0*/  IMAD.HI R8, R8, 0x2, RZ ;  /* 0x0000000208087827 */ /* 0x000fe200078e02ff */
[----:B------:R-:W-:-:S03]  /*33c0*/  SHF.R.U32.HI R10, RZ, 0x2, R0 ;  /* 0x00000002ff0a7819 */ /* 0x000fc60000011600 */
[----:B------:R-:W-:Y:S01]  /*33d0*/  FFMA.FTZ R26, R23, R4, -0.72134751081466674805 ;  /* 0xbf38aa3b171a7423 */ /* 0x000fe20000010004 */
[----:B------:R-:W-:Y:S02]  /*33e0*/  SGXT.U32 R11, R11, 0x2 ;  /* 0x000000020b0b781a */ /* 0x000fe40000000000 */
[----:B-1----:R-:W-:Y:S01]  /*33f0*/  IADD3 R16, P2, P3, R9, UR5, R16 ;  /* 0x0000000509107c10 */ /* 0x002fe2000fb5e010 */
[C---:B------:R-:W-:Y:S01]  /*3400*/  FMUL R26, R23.reuse, R26 ;  /* 0x0000001a171a7220 */ /* 0x040fe20000400000 */
[----:B------:R-:W-:Y:S01]  /*3410*/  LOP3.LUT R9, R10, 0x38, RZ, 0xc0, !PT ;  /* 0x000000380a097812 */ /* 0x000fe200078ec0ff */
[----:B------:R-:W-:Y:S01]  /*3420*/  UIMAD.WIDE UR4, UR4, 0x2, URZ ;  /* 0x00000002040478a5 */ /* 0x000fe2000f8e02ff */
[----:B------:R-:W-:Y:S02]  /*3430*/  @P0 IMAD.MOV.U32 R10, RZ, RZ, 0x7f800000 ;  /* 0x7f800000ff0a0424 */ /* 0x000fe400078e00ff */
[----:B------:R-:W-:Y:S01]  /*3440*/  FMUL R26, R23, R26 ;  /* 0x0000001a171a7220 */ /* 0x000fe20000400000 */
[----:B--2---:R-:W-:Y:S01]  /*3450*/  LOP3.LUT R12, R9, 0x1f, R0, 0xf8, !PT ;  /* 0x0000001f090c7812 */ /* 0x004fe200078ef800 */
[----:B------:R-:W1:Y:S02]  /*3460*/  LDSM.16.M88.4 R4, [R3] ;  /* 0x000000000304783b */ /* 0x000e640000000200 */
[----:B------:R-:W-:Y:S01]  /*3470*/  FFMA.FTZ R26, R23, 1.4426950216293334961, R26 ;  /* 0x3fb8aa3b171a7823 */ /* 0x000fe2000001001a */
[----:B------:R-:W-:-:S02]  /*3480*/  IADD3.X R17, PT, PT, R8, UR5, R17, P2, P3 ;  /* 0x0000000508117c10 */ /* 0x000fc400097e6411 */
[----:B------:R-:W-:Y:S01]  /*3490*/  LOP3.LUT R0, R0, 0xff, RZ, 0xc0, !PT ;  /* 0x000000ff00007812 */ /* 0x000fe200078ec0ff */
[----:B------:R-:W-:Y:S01]  /*34a0*/  FADD R19, R19, R26 ;  /* 0x0000001a13137221 */ /* 0x000fe20000000000 */
[----:B0-----:R-:W-:Y:S02]  /*34b0*/  IMAD R9, R11, R18, RZ ;  /* 0x000000120b097224 */ /* 0x001fe400078e02ff */
[----:B------:R-:W-:Y:S01]  /*34c0*/  @P0 FFMA.FTZ R19, R21, R10, +INF ;  /* 0x7f80000015130423 */ /* 0x000fe2000001000a */
[----:B------:R-:W-:Y:S01]  /*34d0*/  IMAD.SHL.U32 R10, R12, 0x8, RZ ;  /* 0x000000080c0a7824 */ /* 0x000fe200078e00ff */
[----:B------:R-:W0:Y:S01]  /*34e0*/  LDCU UR4, c[0x0][0x3ec] ;  /* 0x00007d80ff0477ac */ /* 0x000e220008000800 */
[----:B------:R-:W-:Y:S01]  /*34f0*/  IMAD R11, R18, 0x4, R9 ;  /* 0x00000004120b7824 */ /* 0x000fe200078e0209 */
[----:B------:R-:W-:Y:S01]  /*3500*/  LEA R14, P0, R9, R16, 0x1 ;  /* 0x00000010090e7211 */ /* 0x000fe200078008ff */
[----:B------:R-:W-:Y:S01]  /*3510*/  IMAD.SHL.U32 R12, R12, 0x10, RZ ;  /* 0x000000100c0c7824 */ /* 0x000fe200078e00ff */
[----:B------:R-:W-:-:S02]  /*3520*/  LOP3.LUT R13, R10, 0xc0, RZ, 0xc0, !PT ;  /* 0x000000c00a0d7812 */ /* 0x000fc400078ec0ff */
[-C--:B------:R-:W-:Y:S01]  /*3530*/  LEA.HI.X.SX32 R15, R9, R17.reuse, 0x1, P0 ;  /* 0x00000011090f7211 */ /* 0x080fe200000f0eff */
[C---:B------:R-:W-:Y:S01]  /*3540*/  IMAD R9, R18.reuse, 0x4, R11 ;  /* 0x0000000412097824 */ /* 0x040fe200078e020b */
[----:B------:R-:W-:Y:S02]  /*3550*/  IADD3 R20, PT, PT, R13, UR10, R20 ;  /* 0x0000000a0d147c10 */ /* 0x000fe4000fffe014 */
[----:B------:R-:W-:Y:S01]  /*3560*/  FSEL R8, R19, -INF , P1 ;  /* 0xff80000013087808 */ /* 0x000fe20000800000 */
[C---:B------:R-:W-:Y:S01]  /*3570*/  IMAD R13, R18.reuse, 0x4, R9 ;  /* 0x00000004120d7824 */ /* 0x040fe200078e0209 */
[-C--:B------:R-:W-:Y:S02]  /*3580*/  LEA R24, P0, R9, R16.reuse, 0x1 ;  /* 0x0000001009187211 */ /* 0x080fe400078008ff */
[-C--:B------:R-:W-:Y:S01]  /*3590*/  LEA R22, P1, R11, R16.reuse, 0x1 ;  /* 0x000000100b167211 */ /* 0x080fe200078208ff */
[----:B------:R-:W-:Y:S01]  /*35a0*/  IMAD R19, R18, 0x4, R13 ;  /* 0x0000000412137824 */ /* 0x000fe200078e020d */
[-C--:B------:R-:W-:Y:S01]  /*35b0*/  LEA.HI.X.SX32 R25, R9, R17.reuse, 0x1, P0 ;  /* 0x0000001109197211 */ /* 0x080fe200000f0eff */
[----:B------:R-:W-:Y:S01]  /*35c0*/  FFMA R45, R8, 0.69314718246459960938, R45 ;  /* 0x3f317218082d7823 */ /* 0x000fe2000000002d */
[----:B------:R-:W-:Y:S01]  /*35d0*/  LEA R26, P0, R13, R16, 0x1 ;  /* 0x000000100d1a7211 */ /* 0x000fe200078008ff */
[----:B0-----:R-:W-:Y:S01]  /*35e0*/  UIMAD UR4, UR9, UR4, URZ ;  /* 0x00000004090472a4 */ /* 0x001fe2000f8e02ff */
[----:B------:R-:W-:-:S02]  /*35f0*/  LEA.HI.X.SX32 R23, R11, R17, 0x1, P1 ;  /* 0x000000110b177211 */ /* 0x000fc400008f0eff */
[-C--:B------:R-:W-:Y:S01]  /*3600*/  LEA.HI.X.SX32 R27, R13, R17.reuse, 0x1, P0 ;  /* 0x000000110d1b7211 */ /* 0x080fe200000f0eff */
[----:B------:R-:W-:Y:S01]  /*3610*/  IMAD R13, R18, 0x4, R19 ;  /* 0x00000004120d7824 */ /* 0x000fe200078e0213 */
[C---:B------:R-:W-:Y:S01]  /*3620*/  LEA R28, P0, R19.reuse, R16, 0x1 ;  /* 0x00000010131c7211 */ /* 0x040fe200078008ff */
[----:B------:R0:W2:Y:S01]  /*3630*/  LDSM.16.M88.4 R8, [R3+0x800] ;  /* 0x000800000308783b */ /* 0x0000a20000000200 */
[----:B------:R-:W-:Y:S01]  /*3640*/  LOP3.LUT R12, R12, 0xf0, RZ, 0xc0, !PT ;  /* 0x000000f00c0c7812 */ /* 0x000fe200078ec0ff */
[----:B------:R-:W-:Y:S01]  /*3650*/  USHF.L.U32 UR6, UR4, 0x2, URZ ;  /* 0x0000000204067899 */ /* 0x000fe200080006ff */
[----:B------:R-:W-:Y:S01]  /*3660*/  LEA.HI.X.SX32 R29, R19, R17, 0x1, P0 ;  /* 0x00000011131d7211 */ /* 0x000fe200000f0eff */
[C---:B------:R-:W-:Y:S01]  /*3670*/  IMAD R19, R18.reuse, 0x4, R13 ;  /* 0x0000000412137824 */ /* 0x040fe200078e020d */
[----:B------:R-:W-:Y:S01]  /*3680*/  UIMAD.WIDE UR4, UR4, 0x4, URZ ;  /* 0x00000004040478a5 */ /* 0x000fe2000f8e02ff */
[----:B-1----:R1:W-:Y:S01]  /*3690*/  STG.E.U16 desc[UR30][R14.64], R4 ;  /* 0x000000040e007986 */ /* 0x0023e2000c10151e */
[----:B------:R-:W-:Y:S01]  /*36a0*/  PRMT R21, R5, 0x7632, R21 ;  /* 0x0000763205157816 */ /* 0x000fe20000000015 */
[----:B0-----:R-:W-:Y:S01]  /*36b0*/  IMAD R3, R18, 0x4, R19 ;  /* 0x0000000412037824 */ /* 0x001fe200078e0213 */
[----:B-1----:R-:W-:-:S02]  /*36c0*/  PRMT R15, R4, 0x7632, R15 ;  /* 0x00007632040f7816 */ /* 0x002fc4000000000f */
[----:B------:R-:W-:-:S03]  /*36d0*/  LEA R14, P0, R13, R16, 0x1 ;  /* 0x000000100d0e7211 */ /* 0x000fc600078008ff */
[----:B------:R0:W-:Y:S04]  /*36e0*/  STG.E.U16 desc[UR30][R22.64], R15 ;  /* 0x0000000f16007986 */ /* 0x0001e8000c10151e */
[----:B------:R1:W-:Y:S04]  /*36f0*/  STG.E.U16 desc[UR30][R24.64], R5 ;  /* 0x0000000518007986 */ /* 0x0003e8000c10151e */
[----:B------:R3:W-:Y:S01]  /*3700*/  STG.E.U16 desc[UR30][R26.64], R21 ;  /* 0x000000151a007986 */ /* 0x0007e2000c10151e */
[----:B0-----:R-:W-:Y:S01]  /*3710*/  LEA.HI.X.SX32 R15, R13, R17, 0x1, P0 ;  /* 0x000000110d0f7211 */ /* 0x001fe200000f0eff */
[----:B------:R-:W-:Y:S01]  /*3720*/  IMAD R13, R18, 0x4, R3 ;  /* 0x00000004120d7824 */ /* 0x000fe200078e0203 */
[----:B------:R-:W-:Y:S01]  /*3730*/  LEA R22, P0, R19, R16, 0x1 ;  /* 0x0000001013167211 */ /* 0x000fe200078008ff */
[----:B------:R-:W-:Y:S01]  /*3740*/  STG.E.U16 desc[UR30][R28.64], R6 ;  /* 0x000000061c007986 */ /* 0x000fe2000c10151e */
[----:B-1----:R-:W-:-:S02]  /*3750*/  PRMT R5, R6, 0x7632, R5 ;  /* 0x0000763206057816 */ /* 0x002fc40000000005 */
[-C--:B------:R-:W-:Y:S01]  /*3760*/  LEA.HI.X.SX32 R23, R19, R17.reuse, 0x1, P0 ;  /* 0x0000001113177211 */ /* 0x080fe200000f0eff */
[C---:B------:R-:W-:Y:S01]  /*3770*/  IMAD R19, R18.reuse, 0x4, R13 ;  /* 0x0000000412137824 */ /* 0x040fe200078e020d */
[CC--:B------:R-:W-:Y:S01]  /*3780*/  LEA R4, P0, R3.reuse, R16.reuse, 0x1 ;  /* 0x0000001003047211 */ /* 0x0c0fe200078008ff */
[----:B------:R0:W-:Y:S02]  /*3790*/  STG.E.U16 desc[UR30][R14.64], R5 ;  /* 0x000000050e007986 */ /* 0x0001e4000c10151e */
[C---:B---3--:R-:W-:Y:S02]  /*37a0*/  IMAD R21, R18.reuse, 0x4, R19 ;  /* 0x0000000412157824 */ /* 0x048fe400078e0213 */
[----:B------:R1:W-:Y:S01]  /*37b0*/  STG.E.U16 desc[UR30][R22.64], R7 ;  /* 0x0000000716007986 */ /* 0x0003e2000c10151e */
[----:B0-----:R-:W-:Y:S01]  /*37c0*/  LEA.HI.X.SX32 R5, R3, R17, 0x1, P0 ;  /* 0x0000001103057211 */ /* 0x001fe200000f0eff */
[----:B------:R-:W-:Y:S01]  /*37d0*/  IMAD R3, R18, 0x4, R21 ;  /* 0x0000000412037824 */ /* 0x000fe200078e0215 */
[----:B------:R-:W-:-:S02]  /*37e0*/  LEA R24, P0, R13, R16, 0x1 ;  /* 0x000000100d187211 */ /* 0x000fc400078008ff */
[----:B------:R-:W-:Y:S01]  /*37f0*/  PRMT R15, R7, 0x7632, R15 ;  /* 0x00007632070f7816 */ /* 0x000fe2000000000f */
[C---:B------:R-:W-:Y:S01]  /*3800*/  IMAD R31, R18.reuse, 0x4, R3 ;  /* 0x00000004121f7824 */ /* 0x040fe200078e0203 */
[-C--:B------:R-:W-:Y:S02]  /*3810*/  LEA.HI.X.SX32 R25, R13, R17.reuse, 0x1, P0 ;  /* 0x000000110d197211 */ /* 0x080fe400000f0eff */
[-C--:B------:R-:W-:Y:S01]  /*3820*/  LEA R28, P2, R3, R16.reuse, 0x1 ;  /* 0x00000010031c7211 */ /* 0x080fe200078408ff */
[C---:B------:R-:W-:Y:S01]  /*3830*/  IMAD R13, R18.reuse, 0x4, R31 ;  /* 0x00000004120d7824 */ /* 0x040fe200078e021f */
[-C--:B------:R-:W-:Y:S01]  /*3840*/  LEA R26, P0, R19, R16.reuse, 0x1 ;  /* 0x00000010131a7211 */ /* 0x080fe200078008ff */
[----:B------:R0:W-:Y:S01]  /*3850*/  STG.E.U16 desc[UR30][R4.64], R15 ;  /* 0x0000000f04007986 */ /* 0x0001e2000c10151e */
[-C--:B------:R-:W-:Y:S01]  /*3860*/  LEA R14, P1, R21, R16.reuse, 0x1 ;  /* 0x00000010150e7211 */ /* 0x080fe200078208ff */
[C---:B------:R-:W-:Y:S01]  /*3870*/  IMAD R33, R18.reuse, 0x4, R13 ;  /* 0x0000000412217824 */ /* 0x040fe200078e020d */
[-C--:B------:R-:W-:Y:S01]  /*3880*/  LEA.HI.X.SX32 R29, R3, R17.reuse, 0x1, P2 ;  /* 0x00000011031d7211 */ /* 0x080fe200010f0eff */
[----:B--2---:R-:W-:Y:S01]  /*3890*/  STG.E.U16 desc[UR30][R24.64], R8 ;  /* 0x0000000818007986 */ /* 0x004fe2000c10151e */
[----:B------:R-:W-:Y:S01]  /*38a0*/  LEA.HI.X.SX32 R27, R19, R17, 0x1, P0 ;  /* 0x00000011131b7211 */ /* 0x000fe200000f0eff */
[----:B------:R-:W-:Y:S01]  /*38b0*/  IMAD R3, R18, 0x4, R33 ;  /* 0x0000000412037824 */ /* 0x000fe200078e0221 */
[----:B------:R-:W-:-:S02]  /*38c0*/  LEA R18, P2, R33, R16, 0x1 ;  /* 0x0000001021127211 */ /* 0x000fc400078408ff */
[----:B-1----:R-:W-:Y:S02]  /*38d0*/  PRMT R23, R8, 0x7632, R23 ;  /* 0x0000763208177816 */ /* 0x002fe40000000017 */
[-C--:B------:R-:W-:Y:S02]  /*38e0*/  LEA.HI.X.SX32 R19, R33, R17.reuse, 0x1, P2 ;  /* 0x0000001121137211 */ /* 0x080fe400010f0eff */
[----:B0-----:R-:W-:Y:S01]  /*38f0*/  LEA.HI.X.SX32 R15, R21, R17, 0x1, P1 ;  /* 0x00000011150f7211 */ /* 0x001fe200008f0eff */
[----:B------:R-:W-:Y:S01]  /*3900*/  STG.E.U16 desc[UR30][R26.64], R23 ;  /* 0x000000171a007986 */ /* 0x000fe2000c10151e */
[-C--:B------:R-:W-:Y:S02]  /*3910*/  LEA R4, P0, R31, R16.reuse, 0x1 ;  /* 0x000000101f047211 */ /* 0x080fe400078008ff */
[-C--:B------:R-:W-:Y:S01]  /*3920*/  LEA R6, P1, R13, R16.reuse, 0x1 ;  /* 0x000000100d067211 */ /* 0x080fe200078208ff */
[----:B------:R-:W-:Y:S01]  /*3930*/  STG.E.U16 desc[UR30][R14.64], R9 ;  /* 0x000000090e007986 */ /* 0x000fe2000c10151e */
[----:B------:R-:W-:-:S02]  /*3940*/  LEA R16, P3, R3, R16, 0x1 ;  /* 0x0000001003107211 */ /* 0x000fc400078608ff */
[-C--:B------:R-:W-:Y:S02]  /*3950*/  LEA.HI.X.SX32 R5, R31, R17.reuse, 0x1, P0 ;  /* 0x000000111f057211 */ /* 0x080fe400000f0eff */
[-C--:B------:R-:W-:Y:S02]  /*3960*/  LEA.HI.X.SX32 R7, R13, R17.reuse, 0x1, P1 ;  /* 0x000000110d077211 */ /* 0x080fe400008f0eff */
[----:B------:R-:W-:Y:S02]  /*3970*/  LEA.HI.X.SX32 R17, R3, R17, 0x1, P3 ;  /* 0x0000001103117211 */ /* 0x000fe400018f0eff */
[----:B------:R-:W-:Y:S02]  /*3980*/  PRMT R3, R9, 0x7632, R3 ;  /* 0x0000763209037816 */ /* 0x000fe40000000003 */
[----:B------:R-:W-:Y:S02]  /*3990*/  PRMT R13, R10, 0x7632, R13 ;  /* 0x000076320a0d7816 */ /* 0x000fe4000000000d */
[----:B------:R-:W-:Y:S01]  /*39a0*/  ISETP.GE.U32.AND P0, PT, R0, 0x40, PT ;  /* 0x000000400000780c */ /* 0x000fe20003f06070 */
[----:B------:R0:W-:Y:S01]  /*39b0*/  STG.E.U16 desc[UR30][R28.64], R3 ;  /* 0x000000031c007986 */ /* 0x0001e2000c10151e */
[----:B------:R-:W-:-:S03]  /*39c0*/  IMAD.HI R0, R2, 0x4, RZ ;  /* 0x0000000402007827 */ /* 0x000fc600078e02ff */
[----:B------:R1:W-:Y:S04]  /*39d0*/  STG.E.U16 desc[UR30][R4.64], R10 ;  /* 0x0000000a04007986 */ /* 0x0003e8000c10151e */
[----:B------:R2:W-:Y:S04]  /*39e0*/  STG.E.U16 desc[UR30][R6.64], R13 ;  /* 0x0000000d06007986 */ /* 0x0005e8000c10151e */
[----:B------:R-:W-:Y:S01]  /*39f0*/  STG.E.U16 desc[UR30][R18.64], R11 ;  /* 0x0000000b12007986 */ /* 0x000fe2000c10151e */
[----:B0-----:R-:W-:Y:S01]  /*3a00*/  IMAD.SHL.U32 R3, R2, 0x4, RZ ;  /* 0x0000000402037824 */ /* 0x001fe200078e00ff */
[----:B-1----:R-:W0:Y:S01]  /*3a10*/  LDC.64 R4, c[0x0][0x3a0] ;  /* 0x0000e800ff047b82 */ /* 0x002e220000000a00 */
[----:B--2---:R-:W-:-:S05]  /*3a20*/  PRMT R7, R11, 0x7632, R7 ;  /* 0x000076320b077816 */ /* 0x004fca0000000007 */
[----:B------:R-:W-:Y:S02]  /*3a30*/  STG.E.U16 desc[UR30][R16.64], R7 ;  /* 0x0000000710007986 */ /* 0x000fe4000c10151e */
[----:B------:R-:W-:Y:S01]  /*3a40*/  BAR.SYNC.DEFER_BLOCKING 0x0 ;  /* 0x0000000000007b1d */ /* 0x000fe20000010000 */
[----:B0-----:R-:W-:-:S04]  /*3a50*/  IADD3 R2, P1, P2, R3, UR6, R4 ;  /* 0x0000000603027c10 */ /* 0x001fc8000fa3e004 */
[----:B------:R-:W-:Y:S01]  /*3a60*/  IADD3.X R3, PT, PT, R0, UR5, R5, P1, P2 ;  /* 0x0000000500037c10 */ /* 0x000fe20008fe4405 */
[----:B------:R-:W-:Y:S02]  /*3a70*/  STSM.16.M88 [R20], R45 ;  /* 0x0000002d14007844 */ /* 0x000fe40000000000 */
[----:B------:R-:W-:Y:S06]  /*3a80*/  BAR.SYNC.DEFER_BLOCKING 0x0 ;  /* 0x0000000000007b1d */ /* 0x000fec0000010000 */
[----:B------:R-:W0:Y:S04]  /*3a90*/  LDSM.16.M88 R9, [R12+UR10] ;  /* 0x0000000a0c09783b */ /* 0x000e280008000000 */
[----:B0-----:R0:W-:Y:S01]  /*3aa0*/  @!P0 STG.E desc[UR30][R2.64], R9 ;  /* 0x0000000902008986 */ /* 0x0011e2000c10191e */
[----:B------:R-:W-:Y:S06]  /*3ab0*/  BAR.SYNC.DEFER_BLOCKING 0x0 ;  /* 0x0000000000007b1d */ /* 0x000fec0000010000 */
[----:B------:R-:W-:Y:S05]  /*3ac0*/  BRA.U UP1, `(.L_x_22) ;  /* 0x0000000101a07547 */ /* 0x000fea000b800000 */
[----:B------:R-:W1:Y:S01]  /*3ad0*/  S2UR UR5, SR_CgaCtaId ;  /* 0x00000000000579c3 */ /* 0x000e620000008800 */
[----:B------:R-:W-:Y:S01]  /*3ae0*/  NOP ;  /* 0x0000000000007918 */ /* 0x000fe20000000000 */
[----:B------:R-:W-:Y:S01]  /*3af0*/  UMOV UR4, 0x50 ;  /* 0x0000005000047882 */ /* 0x000fe20000000000 */
[----:B------:R-:W-:Y:S02]  /*3b00*/  IMAD.U32 R0, RZ, RZ, UR33 ;  /* 0x00000021ff007e24 */ /* 0x000fe4000f8e00ff */
[----:B0-----:R-:W-:Y:S02]  /*3b10*/  IMAD.MOV.U32 R3, RZ, RZ, 0xf ;  /* 0x0000000fff037424 */ /* 0x001fe400078e00ff */
[----:B------:R-:W-:Y:S01]  /*3b20*/  IMAD.MOV.U32 R7, RZ, RZ, 0x1 ;  /* 0x00000001ff077424 */ /* 0x000fe200078e00ff */
[----:B------:R-:W-:-:S04]  /*3b30*/  LOP3.LUT R0, R0, 0xffff, RZ, 0xc0, !PT ;  /* 0x0000ffff00007812 */ /* 0x000fc800078ec0ff */
[----:B------:R-:W-:-:S05]  /*3b40*/  SHF.R.U32.HI R0, RZ, 0x5, R0 ;  /* 0x00000005ff007819 */ /* 0x000fca0000011600 */
[----:B------:R-:W-:Y:S01]  /*3b50*/  VIADD R2, R0, 0x10 ;  /* 0x0000001000027836 */ /* 0x000fe20000000000 */
[----:B------:R-:W-:Y:S01]  /*3b60*/  SHF.L.U32 R0, R3, R0, RZ ;  /* 0x0000000003007219 */ /* 0x000fe200000006ff */
[----:B-1----:R-:W-:-:S03]  /*3b70*/  ULEA UR6, UR5, UR4, 0x18 ;  /* 0x0000000405067291 */ /* 0x002fc6000f8ec0ff */
[----:B------:R-:W-:-:S04]  /*3b80*/  SHF.L.U32 R3, R7, R2, RZ ;  /* 0x0000000207037219 */ /* 0x000fc800000006ff */
[----:B------:R-:W-:Y:S02]  /*3b90*/  LOP3.LUT R0, R3, R0, RZ, 0xfc, !PT ;  /* 0x0000000003007212 */ /* 0x000fe400078efcff */
[----:B------:R-:W0:Y:S02]  /*3ba0*/  LDS R5, [UR6] ;  /* 0x00000006ff057984 */ /* 0x000e240008000800 */
[C---:B------:R-:W-:Y:S02]  /*3bb0*/  LOP3.LUT R2, R0.reuse, 0xffff, RZ, 0xc0, !PT ;  /* 0x0000ffff00027812 */ /* 0x040fe400078ec0ff */
[----:B0-----:R-:W-:-:S04]  /*3bc0*/  LOP3.LUT R3, R0, 0xffff, R5, 0x80, !PT ;  /* 0x0000ffff00037812 */ /* 0x001fc800078e8005 */
[----:B------:R-:W-:-:S13]  /*3bd0*/  ISETP.NE.AND P0, PT, R3, R2, PT ;  /* 0x000000020300720c */ /* 0x000fda0003f05270 */
[----:B------:R-:W-:Y:S05]  /*3be0*/  @P0 BRA `(.L_x_23) ;  /* 0x0000000000500947 */ /* 0x000fea0003800000 */
[----:B------:R-:W-:Y:S02]  /*3bf0*/  SHF.R.U32.HI R5, RZ, 0x10, R5 ;  /* 0x00000010ff057819 */ /* 0x000fe40000011605 */
[----:B------:R-:W-:-:S04]  /*3c00*/  SHF.R.U32.HI R2, RZ, 0x10, R0 ;  /* 0x00000010ff027819 */ /* 0x000fc80000011600 */
[----:B------:R-:W-:-:S04]  /*3c10*/  LOP3.LUT R5, R5, R2, RZ, 0xc0, !PT ;  /* 0x0000000205057212 */ /* 0x000fc800078ec0ff */
[----:B------:R-:W-:-:S13]  /*3c20*/  ISETP.NE.AND P0, PT, R5, R2, PT ;  /* 0x000000020500720c */ /* 0x000fda0003f05270 */
[----:B------:R-:W-:Y:S05]  /*3c30*/  @P0 BRA `(.L_x_24) ;  /* 0x0000000000300947 */ /* 0x000fea0003800000 */
[----:B------:R-:W-:Y:S01]  /*3c40*/  R2UR UR4, R0 ;  /* 0x00000000000472ca */ /* 0x000fe200000e0000 */
[----:B------:R-:W-:Y:S01]  /*3c50*/  VOTEU.ANY UR5, UPT, PT ;  /* 0x0000000000057886 */ /* 0x000fe200038e0100 */
[----:B------:R-:W0:Y:S01]  /*3c60*/  S2R R0, SR_LANEID ;  /* 0x0000000000007919 */ /* 0x000e220000000000 */
[----:B------:R-:W-:-:S10]  /*3c70*/  UFLO.U32 UR5, UR5 ;  /* 0x00000005000572bd */ /* 0x000fd400080e0000 */
[----:B------:R-:W-:-:S06]  /*3c80*/  ULOP3.LUT UR4, URZ, UR4, URZ, 0x33, !UPT ;  /* 0x00000004ff047292 */ /* 0x000fcc000f8e33ff */
[----:B------:R-:W-:-:S04]  /*3c90*/  IMAD.U32 R2, RZ, RZ, UR4 ;  /* 0x00000004ff027e24 */ /* 0x000fc8000f8e00ff */
[----:B------:R-:W1:Y:S02]  /*3ca0*/  REDUX UR7, R2 ;  /* 0x00000000020773c4 */ /* 0x000e640000000000 */
[----:B------:R2:W-:Y:S01]  /*3cb0*/  UTCATOMSWS.AND URZ, UR4 ;  /* 0x0000000400ff79e3 */ /* 0x0005e20008000000 */
[----:B0-----:R-:W-:Y:S01]  /*3cc0*/  ISETP.EQ.U32.AND P0, PT, R0, UR5, PT ;  /* 0x0000000500007c0c */ /* 0x001fe2000bf02070 */
[----:B-1----:R-:W-:-:S12]  /*3cd0*/  IMAD.U32 R0, RZ, RZ, UR7 ;  /* 0x00000007ff007e24 */ /* 0x002fd8000f8e00ff */
[----:B------:R2:W-:Y:S01]  /*3ce0*/  @P0 ATOMS.AND RZ, [UR6], R0 ;  /* 0x00000000ffff098c */ /* 0x0005e2000a800006 */
[----:B------:R-:W-:Y:S05]  /*3cf0*/  BRA `(.L_x_22) ;  /* 0x0000000000147947 */ /* 0x000fea0003800000 */
.L_x_24:
[----:B------:R-:W-:-:S07]  /*3d00*/  MOV R2, 0x3d20 ;  /* 0x00003d2000027802 */ /* 0x000fce0000000f00 */
[----:B------:R-:W-:Y:S05]  /*3d10*/  CALL.REL.NOINC `($__internal_0_$__cuda_sm10x_tcgen05_guardrail_trap_col_being_dealloced_not_returned_by_alloc) ;  /* 0x0000000000447944 */ /* 0x000fea0003c00000 */
[----:B------:R-:W-:Y:S05]  /*3d20*/  BRA `(.L_x_22) ;  /* 0x0000000000087947 */ /* 0x000fea0003800000 */
.L_x_23:
[----:B------:R-:W-:-:S07]  /*3d30*/  MOV R2, 0x3d50 ;  /* 0x00003d5000027802 */ /* 0x000fce0000000f00 */
[----:B------:R-:W-:Y:S05]  /*3d40*/  CALL.REL.NOINC `($__internal_2_$__cuda_sm10x_tcgen05_guardrail_trap_unallocated_columns_being_dealloced) ;  /* 0x0000000000507944 */ /* 0x000fea0003c00000 */
.L_x_22:
[----:B------:R-:W-:Y:S01]  /*3d50*/  NOP ;  /* 0x0000000000007918 */ /* 0x000fe20000000000 */
[----:B--2---:R-:W-:Y:S05]  /*3d60*/  EXIT ;  /* 0x000000000000794d */ /* 0x004fea0003800000 */
.L_x_8:
[----:B------:R-:W1:Y:S02]  /*3d70*/  SYNCS.PHASECHK.TRANS64.TRYWAIT P0, [UR10+0x2800], RZ ;  /* 0x002800ffff0075a7 */ /* 0x000e64000800110a */
[----:B-1----:R-:W-:Y:S05]  /*3d80*/  @!P0 BRA `(.L_x_8) ;  /* 0xfffffffc00f88947 */ /* 0x002fea000383ffff */
[----:B------:R-:W-:Y:S05]  /*3d90*/  BRA `(.L_x_7) ;  /* 0xffffffd400107947 */ /* 0x000fea000383ffff */
.L_x_17:
[----:B------:R-:W2:Y:S02]  /*3da0*/  SYNCS.PHASECHK.TRANS64.TRYWAIT P1, [UR10+0x3810], RZ ;  /* 0x003810ffff0075a7 */ /* 0x000ea4000802110a */
[----:B--2---:R-:W-:Y:S05]  /*3db0*/  @!P1 BRA `(.L_x_17) ;  /* 0xfffffffc00f89947 */ /* 0x004fea000383ffff */
[----:B------:R-:W-:Y:S05]  /*3dc0*/  BRA `(.L_x_25) ;  /* 0xffffffe400287947 */ /* 0x000fea000383ffff */
.L_x_18:
[----:B------:R-:W0:Y:S02]  /*3dd0*/  SYNCS.PHASECHK.TRANS64.TRYWAIT P1, [UR37], R15 ;  /* 0x0000000fff0075a7 */ /* 0x000e240008021125 */
[----:B0-----:R-:W-:Y:S05]  /*3de0*/  @!P1 BRA `(.L_x_18) ;  /* 0xfffffffc00f89947 */ /* 0x001fea000383ffff */
[----:B------:R-:W-:Y:S05]  /*3df0*/  BRA `(.L_x_26) ;  /* 0xffffffe800507947 */ /* 0x000fea000383ffff */
.L_x_21:
[----:B------:R-:W0:Y:S02]  /*3e00*/  SYNCS.PHASECHK.TRANS64.TRYWAIT P0, [UR37], R3 ;  /* 0x00000003ff0075a7 */ /* 0x000e240008001125 */
[----:B0-----:R-:W-:Y:S05]  /*3e10*/  @!P0 BRA `(.L_x_21) ;  /* 0xfffffffc00f88947 */ /* 0x001fea000383ffff */
[----:B------:R-:W-:Y:S05]  /*3e20*/  BRA `(.L_x_27) ;  /* 0xffffffec00807947 */ /* 0x000fea000383ffff */
        .weak           $__internal_0_$__cuda_sm10x_tcgen05_guardrail_trap_col_being_dealloced_not_returned_by_alloc
        .type           $__internal_0_$__cuda_sm10x_tcgen05_guardrail_trap_col_being_dealloced_not_returned_by_alloc,@function
        .size           $__internal_0_$__cuda_sm10x_tcgen05_guardrail_trap_col_being_dealloced_not_returned_by_alloc,($__internal_1_$__cuda_sm10x_tcgen05_guardrail_trap_phase_invalid_during_alloc - $__internal_0_$__cuda_sm10x_tcgen05_guardrail_trap_col_being_dealloced_not_returned_by_alloc)
$__internal_0_$__cuda_sm10x_tcgen05_guardrail_trap_col_being_dealloced_not_returned_by_alloc:
[----:B------:R-:W-:Y:S05]  /*3e30*/  BPT.TRAP 0x1 ;  /* 0x000000040000795c */ /* 0x000fea0000300000 */
[----:B------:R-:W-:-:S04]  /*3e40*/  IMAD.MOV.U32 R3, RZ, RZ, 0x0 ;  /* 0x00000000ff037424 */ /* 0x000fc800078e00ff */
[----:B------:R-:W-:Y:S05]  /*3e50*/  RET.REL.NODEC R2 `(attn_fwd) ;  /* 0xffffffc002687950 */ /* 0x000fea0003c3ffff */
        .weak           $__internal_1_$__cuda_sm10x_tcgen05_guardrail_trap_phase_invalid_during_alloc
        .type           $__internal_1_$__cuda_sm10x_tcgen05_guardrail_trap_phase_invalid_during_alloc,@function
        .size           $__internal_1_$__cuda_sm10x_tcgen05_guardrail_trap_phase_invalid_during_alloc,($__internal_2_$__cuda_sm10x_tcgen05_guardrail_trap_unallocated_columns_being_dealloced - $__internal_1_$__cuda_sm10x_tcgen05_guardrail_trap_phase_invalid_during_alloc)
$__internal_1_$__cuda_sm10x_tcgen05_guardrail_trap_phase_invalid_during_alloc:
[----:B------:R-:W-:Y:S05]  /*3e60*/  BPT.TRAP 0x1 ;  /* 0x000000040000795c */ /* 0x000fea0000300000 */
[----:B------:R-:W-:-:S04]  /*3e70*/  IMAD.MOV.U32 R3, RZ, RZ, 0x0 ;  /* 0x00000000ff037424 */ /* 0x000fc800078e00ff */
[----:B------:R-:W-:Y:S05]  /*3e80*/  RET.REL.NODEC R2 `(attn_fwd) ;  /* 0xffffffc0025c7950 */ /* 0x000fea0003c3ffff */
        .weak           $__internal_2_$__cuda_sm10x_tcgen05_guardrail_trap_unallocated_columns_being_dealloced
        .type           $__internal_2_$__cuda_sm10x_tcgen05_guardrail_trap_unallocated_columns_being_dealloced,@function
        .size           $__internal_2_$__cuda_sm10x_tcgen05_guardrail_trap_unallocated_columns_being_dealloced,(.L_x_31 - $__internal_2_$__cuda_sm10x_tcgen05_guardrail_trap_unallocated_columns_being_dealloced)
$__internal_2_$__cuda_sm10x_tcgen05_guardrail_trap_unallocated_columns_being_dealloced:
[----:B------:R-:W-:Y:S05]  /*3e90*/  BPT.TRAP 0x1 ;  /* 0x000000040000795c */ /* 0x000fea0000300000 */
[----:B------:R-:W-:-:S04]  /*3ea0*/  IMAD.MOV.U32 R3, RZ, RZ, 0x0 ;  /* 0x00000000ff037424 */ /* 0x000fc800078e00ff */
[----:B------:R-:W-:Y:S05]  /*3eb0*/  RET.REL.NODEC R2 `(attn_fwd) ;  /* 0xffffffc002507950 */ /* 0x000fea0003c3ffff */
.L_x_28:
[----:B------:R-:W-:-:S00]  /*3ec0*/  BRA `(.L_x_28) ;  /* 0xfffffffc00fc7947 */ /* 0x000fc0000383ffff */
[----:B------:R-:W-:-:S00]  /*3ed0*/  NOP ;  /* 0x0000000000007918 */ /* 0x000fc00000000000 */
        /* <DEDUP_REMOVED lines=10> */
.L_x_31:


//--------------------- .nv.global.init           --------------------------
	.section	.nv.global.init,"aw",@progbits
.nv.global.init:
	.type		_$_str,@object
	.size		_$_str,(.L_3 - _$_str)
_$_str:
        /*0000*/ 	.byte	0x5f, 0x5f, 0x43, 0x55, 0x44, 0x41, 0x5f, 0x46, 0x54, 0x5a, 0x00
.L_3:


//--------------------- .nv.shared.attn_fwd       --------------------------
	.section	.nv.shared.attn_fwd,"aw",@nobits
	.sectionflags	@""
	.align	16
	.zero		1024


//--------------------- .nv.shared.reserved.0     --------------------------
	.section	.nv.shared.reserved.0,"aw",@nobits
	.align	8
	.weak		__nv_reservedSMEM_offset_0_alias
	.size		__nv_reservedSMEM_offset_0_alias, 0, 64
	.other		__nv_reservedSMEM_offset_0_alias,@"STO_CUDA_RESERVED_SHARED STV_DEFAULT"
__nv_reservedSMEM_offset_0_alias:
	.zero		0
.nv.shared.reserved.0:
	.zero		64
	.weak		__nv_reservedSMEM_allocation_phase
	.type		__nv_reservedSMEM_allocation_phase,@object
	.size		__nv_reservedSMEM_allocation_phase,(.L_0 - __nv_reservedSMEM_allocation_phase)
__nv_reservedSMEM_allocation_phase:
	.zero		1
.L_0:
	.zero		7
	.weak		__nv_reservedSMEM_devtool_atexit_pc
	.type		__nv_reservedSMEM_devtool_atexit_pc,@object
	.size		__nv_reservedSMEM_devtool_atexit_pc,(__nv_reservedSMEM_allocation_mask - __nv_reservedSMEM_devtool_atexit_pc)
__nv_reservedSMEM_devtool_atexit_pc:
	.zero		8
	.weak		__nv_reservedSMEM_allocation_mask
	.type		__nv_reservedSMEM_allocation_mask,@object
	.size		__nv_reservedSMEM_allocation_mask,(.L_2 - __nv_reservedSMEM_allocation_mask)
__nv_reservedSMEM_allocation_mask:
	.zero		4
.L_2:


//--------------------- .nv.constant0.attn_fwd    --------------------------
	.section	.nv.constant0.attn_fwd,"a",@progbits
	.sectionflags	@""
	.align	4
.nv.constant0.attn_fwd:
	.zero		1032


//--------------------- SYMBOLS --------------------------

	.type		.nv.reservedSmem.offset0,@object
	.size		.nv.reservedSmem.offset0,0x4
	.type		.nv.reservedSmem.cap,@object
	.size		.nv.reservedSmem.cap,0x4
